//
// Generated by NVIDIA NVVM Compiler
//
// Compiler Build ID: CL-36424714
// Cuda compilation tools, release 13.0, V13.0.88
// Based on NVVM 20.0.0
//

.version 9.0
.target sm_100
.address_size 64

	// .globl	adagradfloat

.visible .entry adagradfloat(
	.param .u32 adagradfloat_param_0,
	.param .u64 .ptr .align 1 adagradfloat_param_1,
	.param .u64 .ptr .align 1 adagradfloat_param_2,
	.param .u64 .ptr .align 1 adagradfloat_param_3,
	.param .f32 adagradfloat_param_4,
	.param .f32 adagradfloat_param_5
)
{
	.reg .pred 	%p<2>;
	.reg .b32 	%r<8>;
	.reg .b32 	%f<13>;
	.reg .b64 	%rd<11>;

	ld.param.u32 	%r2, [adagradfloat_param_0];
	ld.param.u64 	%rd1, [adagradfloat_param_1];
	ld.param.u64 	%rd2, [adagradfloat_param_2];
	ld.param.u64 	%rd3, [adagradfloat_param_3];
	ld.param.f32 	%f1, [adagradfloat_param_4];
	ld.param.f32 	%f2, [adagradfloat_param_5];
	mov.u32 	%r3, %ctaid.x;
	mov.u32 	%r4, %tid.x;
	mov.u32 	%r5, %ntid.x;
	mad.lo.s32 	%r1, %r3, %r5, %r4;
	setp.ge.s32 	%p1, %r1, %r2;
	@%p1 bra 	$L__BB0_2;
	cvta.to.global.u64 	%rd4, %rd3;
	cvta.to.global.u64 	%rd5, %rd2;
	cvta.to.global.u64 	%rd6, %rd1;
	mul.wide.s32 	%rd7, %r1, 4;
	add.s64 	%rd8, %rd4, %rd7;
	ld.global.f32 	%f3, [%rd8];
	cvt.rzi.s32.f32 	%r6, %f3;
	cvt.rn.f32.s32 	%f4, %r6;
	add.s64 	%rd9, %rd5, %rd7;
	ld.global.f32 	%f5, [%rd9];
	fma.rn.f32 	%f6, %f5, %f5, %f4;
	st.global.f32 	[%rd8], %f6;
	ld.global.f32 	%f7, [%rd9];
	neg.f32 	%f8, %f7;
	mul.f32 	%f9, %f1, %f8;
	sqrt.rn.f32 	%f10, %f6;
	add.f32 	%f11, %f2, %f10;
	div.rn.f32 	%f12, %f9, %f11;
	add.s64 	%rd10, %rd6, %rd7;
	st.global.f32 	[%rd10], %f12;
	mov.b32 	%r7, 0;
	st.global.u32 	[%rd9], %r7;
$L__BB0_2:
	ret;

}
	// .globl	adamfloat
.visible .entry adamfloat(
	.param .u32 adamfloat_param_0,
	.param .u64 .ptr .align 1 adamfloat_param_1,
	.param .u64 .ptr .align 1 adamfloat_param_2,
	.param .u64 .ptr .align 1 adamfloat_param_3,
	.param .u64 .ptr .align 1 adamfloat_param_4,
	.param .f32 adamfloat_param_5,
	.param .f32 adamfloat_param_6,
	.param .f32 adamfloat_param_7,
	.param .f32 adamfloat_param_8,
	.param .f32 adamfloat_param_9
)
{
	.reg .pred 	%p<44>;
	.reg .b32 	%r<38>;
	.reg .b32 	%f<165>;
	.reg .b64 	%rd<16>;
	.reg .b64 	%fd<22>;

	ld.param.u32 	%r2, [adamfloat_param_0];
	ld.param.u64 	%rd2, [adamfloat_param_1];
	ld.param.u64 	%rd3, [adamfloat_param_2];
	ld.param.u64 	%rd4, [adamfloat_param_3];
	ld.param.u64 	%rd5, [adamfloat_param_4];
	ld.param.f32 	%f19, [adamfloat_param_5];
	ld.param.f32 	%f20, [adamfloat_param_6];
	ld.param.f32 	%f21, [adamfloat_param_7];
	ld.param.f32 	%f22, [adamfloat_param_8];
	ld.param.f32 	%f23, [adamfloat_param_9];
	mov.u32 	%r3, %ctaid.y;
	mov.u32 	%r4, %nctaid.x;
	mov.u32 	%r5, %ntid.x;
	mov.u32 	%r6, %ctaid.x;
	mov.u32 	%r7, %tid.x;
	mad.lo.s32 	%r8, %r3, %r4, %r6;
	mad.lo.s32 	%r1, %r8, %r5, %r7;
	setp.ge.s32 	%p1, %r1, %r2;
	mov.f32 	%f163, 0f3F800000;
	@%p1 bra 	$L__BB1_18;
	cvta.to.global.u64 	%rd6, %rd3;
	cvta.to.global.u64 	%rd7, %rd5;
	mul.wide.s32 	%rd8, %r1, 4;
	add.s64 	%rd9, %rd6, %rd8;
	ld.global.f32 	%f25, [%rd9];
	mul.f32 	%f26, %f20, %f25;
	cvt.f64.f32 	%fd1, %f26;
	cvt.f64.f32 	%fd2, %f20;
	mov.f64 	%fd3, 0d3FF0000000000000;
	sub.f64 	%fd4, %fd3, %fd2;
	add.s64 	%rd1, %rd7, %rd8;
	ld.global.f32 	%f27, [%rd1];
	cvt.f64.f32 	%fd5, %f27;
	fma.rn.f64 	%fd6, %fd4, %fd5, %fd1;
	cvt.rn.f32.f64 	%f1, %fd6;
	st.global.f32 	[%rd9], %f1;
	mul.f32 	%f28, %f23, 0f3F000000;
	cvt.rzi.f32.f32 	%f29, %f28;
	add.f32 	%f30, %f29, %f29;
	sub.f32 	%f31, %f23, %f30;
	abs.f32 	%f2, %f31;
	abs.f32 	%f3, %f20;
	setp.lt.f32 	%p2, %f3, 0f00800000;
	mul.f32 	%f32, %f3, 0f4B800000;
	selp.f32 	%f33, %f32, %f3, %p2;
	selp.f32 	%f34, 0fC1C00000, 0f00000000, %p2;
	mov.b32 	%r9, %f33;
	add.s32 	%r10, %r9, -1060439283;
	and.b32  	%r11, %r10, -8388608;
	sub.s32 	%r12, %r9, %r11;
	mov.b32 	%f35, %r12;
	cvt.rn.f32.s32 	%f36, %r11;
	fma.rn.f32 	%f37, %f36, 0f34000000, %f34;
	add.f32 	%f38, %f35, 0fBF800000;
	add.f32 	%f39, %f35, 0f3F800000;
	rcp.approx.ftz.f32 	%f40, %f39;
	add.f32 	%f41, %f38, %f38;
	mul.f32 	%f42, %f41, %f40;
	mul.f32 	%f43, %f42, %f42;
	sub.f32 	%f44, %f38, %f42;
	add.f32 	%f45, %f44, %f44;
	neg.f32 	%f46, %f42;
	fma.rn.f32 	%f47, %f46, %f38, %f45;
	mul.rn.f32 	%f48, %f40, %f47;
	fma.rn.f32 	%f49, %f43, 0f3A2C32E4, 0f3B52E7DB;
	fma.rn.f32 	%f50, %f49, %f43, 0f3C93BB73;
	fma.rn.f32 	%f51, %f50, %f43, 0f3DF6384F;
	mul.rn.f32 	%f52, %f51, %f43;
	fma.rn.f32 	%f53, %f42, 0f3FB8AA3B, %f37;
	sub.f32 	%f54, %f37, %f53;
	fma.rn.f32 	%f55, %f42, 0f3FB8AA3B, %f54;
	fma.rn.f32 	%f56, %f48, 0f3FB8AA3B, %f55;
	fma.rn.f32 	%f57, %f42, 0f32A55E34, %f56;
	mul.f32 	%f58, %f52, 0f40400000;
	fma.rn.f32 	%f59, %f58, %f48, %f57;
	fma.rn.f32 	%f60, %f52, %f42, %f59;
	add.rn.f32 	%f61, %f53, %f60;
	neg.f32 	%f62, %f53;
	add.rn.f32 	%f63, %f61, %f62;
	neg.f32 	%f64, %f63;
	add.rn.f32 	%f65, %f60, %f64;
	mul.rn.f32 	%f66, %f61, %f23;
	neg.f32 	%f67, %f66;
	fma.rn.f32 	%f68, %f61, %f23, %f67;
	fma.rn.f32 	%f69, %f65, %f23, %f68;
	cvt.rni.f32.f32 	%f70, %f66;
	sub.f32 	%f71, %f66, %f70;
	add.f32 	%f72, %f71, %f69;
	fma.rn.f32 	%f73, %f72, 0f391FCB8E, 0f3AAF85ED;
	fma.rn.f32 	%f74, %f73, %f72, 0f3C1D9856;
	fma.rn.f32 	%f75, %f74, %f72, 0f3D6357BB;
	fma.rn.f32 	%f76, %f75, %f72, 0f3E75FDEC;
	fma.rn.f32 	%f77, %f76, %f72, 0f3F317218;
	fma.rn.f32 	%f78, %f77, %f72, 0f3F800000;
	cvt.rzi.s32.f32 	%r13, %f70;
	setp.gt.f32 	%p3, %f70, 0f00000000;
	selp.b32 	%r14, 0, -2097152000, %p3;
	add.s32 	%r15, %r14, 2130706432;
	mov.b32 	%f79, %r15;
	mul.f32 	%f80, %f78, %f79;
	shl.b32 	%r16, %r13, 23;
	sub.s32 	%r17, %r16, %r14;
	mov.b32 	%f81, %r17;
	mul.f32 	%f82, %f80, %f81;
	abs.f32 	%f83, %f66;
	setp.gt.f32 	%p4, %f83, 0f43180000;
	setp.lt.f32 	%p5, %f66, 0f00000000;
	selp.f32 	%f84, 0f00000000, 0f7F800000, %p5;
	selp.f32 	%f4, %f84, %f82, %p4;
	setp.eq.f32 	%p6, %f20, 0f3F800000;
	setp.eq.f32 	%p7, %f23, 0f00000000;
	or.pred  	%p8, %p6, %p7;
	@%p8 bra 	$L__BB1_9;
	setp.num.f32 	%p9, %f3, %f3;
	abs.f32 	%f85, %f23;
	setp.num.f32 	%p10, %f85, %f85;
	and.pred  	%p11, %p9, %p10;
	@%p11 bra 	$L__BB1_4;
	add.rn.f32 	%f163, %f20, %f23;
	bra.uni 	$L__BB1_9;
$L__BB1_4:
	setp.neu.f32 	%p12, %f20, 0f00000000;
	setp.neu.f32 	%p13, %f3, 0f7F800000;
	and.pred  	%p14, %p12, %p13;
	@%p14 bra 	$L__BB1_6;
	setp.neu.f32 	%p21, %f2, 0f3F800000;
	add.f32 	%f90, %f20, %f20;
	mov.b32 	%r18, %f90;
	setp.lt.f32 	%p22, %f23, 0f00000000;
	xor.b32  	%r19, %r18, 2139095040;
	selp.b32 	%r20, %r19, %r18, %p22;
	and.b32  	%r21, %r20, 2147483647;
	selp.b32 	%r22, %r21, %r20, %p21;
	mov.b32 	%f163, %r22;
	bra.uni 	$L__BB1_9;
$L__BB1_6:
	setp.eq.f32 	%p15, %f20, 0fBF800000;
	setp.eq.f32 	%p16, %f85, 0f7F800000;
	and.pred  	%p17, %p15, %p16;
	@%p17 bra 	$L__BB1_9;
	setp.geu.f32 	%p18, %f20, 0f00000000;
	mov.f32 	%f163, %f4;
	@%p18 bra 	$L__BB1_9;
	setp.neu.f32 	%p19, %f2, 0f3F800000;
	neg.f32 	%f87, %f4;
	selp.f32 	%f88, %f4, %f87, %p19;
	cvt.rmi.f32.f32 	%f89, %f23;
	setp.neu.f32 	%p20, %f23, %f89;
	selp.f32 	%f163, 0f7FFFFFFF, %f88, %p20;
$L__BB1_9:
	setp.eq.f32 	%p23, %f23, 0f00000000;
	cvt.f64.f32 	%fd7, %f163;
	mov.f64 	%fd8, 0d3FF0000000000000;
	sub.f64 	%fd9, %fd8, %fd7;
	cvt.f64.f32 	%fd10, %f1;
	div.rn.f64 	%fd11, %fd10, %fd9;
	cvt.rn.f32.f64 	%f10, %fd11;
	cvta.to.global.u64 	%rd10, %rd4;
	add.s64 	%rd12, %rd10, %rd8;
	ld.global.f32 	%f92, [%rd12];
	mul.f32 	%f93, %f21, %f92;
	cvt.f64.f32 	%fd12, %f93;
	cvt.f64.f32 	%fd13, %f21;
	sub.f64 	%fd14, %fd8, %fd13;
	ld.global.f32 	%f94, [%rd1];
	mul.f32 	%f95, %f94, %f94;
	cvt.f64.f32 	%fd15, %f95;
	fma.rn.f64 	%fd16, %fd14, %fd15, %fd12;
	cvt.rn.f32.f64 	%f11, %fd16;
	st.global.f32 	[%rd12], %f11;
	abs.f32 	%f12, %f21;
	setp.lt.f32 	%p24, %f12, 0f00800000;
	mul.f32 	%f96, %f12, 0f4B800000;
	selp.f32 	%f97, %f96, %f12, %p24;
	selp.f32 	%f98, 0fC1C00000, 0f00000000, %p24;
	mov.b32 	%r23, %f97;
	add.s32 	%r24, %r23, -1060439283;
	and.b32  	%r25, %r24, -8388608;
	sub.s32 	%r26, %r23, %r25;
	mov.b32 	%f99, %r26;
	cvt.rn.f32.s32 	%f100, %r25;
	fma.rn.f32 	%f101, %f100, 0f34000000, %f98;
	add.f32 	%f102, %f99, 0fBF800000;
	add.f32 	%f103, %f99, 0f3F800000;
	rcp.approx.ftz.f32 	%f104, %f103;
	add.f32 	%f105, %f102, %f102;
	mul.f32 	%f106, %f105, %f104;
	mul.f32 	%f107, %f106, %f106;
	sub.f32 	%f108, %f102, %f106;
	add.f32 	%f109, %f108, %f108;
	neg.f32 	%f110, %f106;
	fma.rn.f32 	%f111, %f110, %f102, %f109;
	mul.rn.f32 	%f112, %f104, %f111;
	fma.rn.f32 	%f113, %f107, 0f3A2C32E4, 0f3B52E7DB;
	fma.rn.f32 	%f114, %f113, %f107, 0f3C93BB73;
	fma.rn.f32 	%f115, %f114, %f107, 0f3DF6384F;
	mul.rn.f32 	%f116, %f115, %f107;
	fma.rn.f32 	%f117, %f106, 0f3FB8AA3B, %f101;
	sub.f32 	%f118, %f101, %f117;
	fma.rn.f32 	%f119, %f106, 0f3FB8AA3B, %f118;
	fma.rn.f32 	%f120, %f112, 0f3FB8AA3B, %f119;
	fma.rn.f32 	%f121, %f106, 0f32A55E34, %f120;
	mul.f32 	%f122, %f116, 0f40400000;
	fma.rn.f32 	%f123, %f122, %f112, %f121;
	fma.rn.f32 	%f124, %f116, %f106, %f123;
	add.rn.f32 	%f125, %f117, %f124;
	neg.f32 	%f126, %f117;
	add.rn.f32 	%f127, %f125, %f126;
	neg.f32 	%f128, %f127;
	add.rn.f32 	%f129, %f124, %f128;
	mul.rn.f32 	%f130, %f125, %f23;
	neg.f32 	%f131, %f130;
	fma.rn.f32 	%f132, %f125, %f23, %f131;
	fma.rn.f32 	%f133, %f129, %f23, %f132;
	cvt.rni.f32.f32 	%f134, %f130;
	sub.f32 	%f135, %f130, %f134;
	add.f32 	%f136, %f135, %f133;
	fma.rn.f32 	%f137, %f136, 0f391FCB8E, 0f3AAF85ED;
	fma.rn.f32 	%f138, %f137, %f136, 0f3C1D9856;
	fma.rn.f32 	%f139, %f138, %f136, 0f3D6357BB;
	fma.rn.f32 	%f140, %f139, %f136, 0f3E75FDEC;
	fma.rn.f32 	%f141, %f140, %f136, 0f3F317218;
	fma.rn.f32 	%f142, %f141, %f136, 0f3F800000;
	cvt.rzi.s32.f32 	%r27, %f134;
	setp.gt.f32 	%p25, %f134, 0f00000000;
	selp.b32 	%r28, 0, -2097152000, %p25;
	add.s32 	%r29, %r28, 2130706432;
	mov.b32 	%f143, %r29;
	mul.f32 	%f144, %f142, %f143;
	shl.b32 	%r30, %r27, 23;
	sub.s32 	%r31, %r30, %r28;
	mov.b32 	%f145, %r31;
	mul.f32 	%f146, %f144, %f145;
	abs.f32 	%f147, %f130;
	setp.gt.f32 	%p26, %f147, 0f43180000;
	setp.lt.f32 	%p27, %f130, 0f00000000;
	selp.f32 	%f148, 0f00000000, 0f7F800000, %p27;
	selp.f32 	%f13, %f148, %f146, %p26;
	setp.eq.f32 	%p28, %f21, 0f3F800000;
	or.pred  	%p29, %p28, %p23;
	mov.f32 	%f164, 0f3F800000;
	@%p29 bra 	$L__BB1_17;
	setp.num.f32 	%p30, %f12, %f12;
	abs.f32 	%f149, %f23;
	setp.num.f32 	%p31, %f149, %f149;
	and.pred  	%p32, %p30, %p31;
	@%p32 bra 	$L__BB1_12;
	add.rn.f32 	%f164, %f21, %f23;
	bra.uni 	$L__BB1_17;
$L__BB1_12:
	setp.neu.f32 	%p33, %f21, 0f00000000;
	setp.neu.f32 	%p34, %f12, 0f7F800000;
	and.pred  	%p35, %p33, %p34;
	@%p35 bra 	$L__BB1_14;
	setp.neu.f32 	%p42, %f2, 0f3F800000;
	add.f32 	%f154, %f21, %f21;
	mov.b32 	%r32, %f154;
	setp.lt.f32 	%p43, %f23, 0f00000000;
	xor.b32  	%r33, %r32, 2139095040;
	selp.b32 	%r34, %r33, %r32, %p43;
	and.b32  	%r35, %r34, 2147483647;
	selp.b32 	%r36, %r35, %r34, %p42;
	mov.b32 	%f164, %r36;
	bra.uni 	$L__BB1_17;
$L__BB1_14:
	setp.eq.f32 	%p36, %f21, 0fBF800000;
	setp.eq.f32 	%p37, %f149, 0f7F800000;
	and.pred  	%p38, %p36, %p37;
	@%p38 bra 	$L__BB1_17;
	setp.geu.f32 	%p39, %f21, 0f00000000;
	mov.f32 	%f164, %f13;
	@%p39 bra 	$L__BB1_17;
	setp.neu.f32 	%p40, %f2, 0f3F800000;
	neg.f32 	%f151, %f13;
	selp.f32 	%f152, %f13, %f151, %p40;
	cvt.rmi.f32.f32 	%f153, %f23;
	setp.neu.f32 	%p41, %f23, %f153;
	selp.f32 	%f164, 0f7FFFFFFF, %f152, %p41;
$L__BB1_17:
	cvt.f64.f32 	%fd17, %f164;
	mov.f64 	%fd18, 0d3FF0000000000000;
	sub.f64 	%fd19, %fd18, %fd17;
	cvt.f64.f32 	%fd20, %f11;
	div.rn.f64 	%fd21, %fd20, %fd19;
	cvt.rn.f32.f64 	%f155, %fd21;
	mul.f32 	%f156, %f19, %f10;
	sqrt.rn.f32 	%f157, %f155;
	add.f32 	%f158, %f22, %f157;
	div.rn.f32 	%f159, %f156, %f158;
	cvta.to.global.u64 	%rd13, %rd2;
	add.s64 	%rd15, %rd13, %rd8;
	ld.global.f32 	%f160, [%rd15];
	sub.f32 	%f161, %f160, %f159;
	st.global.f32 	[%rd15], %f161;
	mov.b32 	%r37, 0;
	st.global.u32 	[%rd1], %r37;
$L__BB1_18:
	ret;

}
	// .globl	adadeltafloat
.visible .entry adadeltafloat(
	.param .u32 adadeltafloat_param_0,
	.param .u64 .ptr .align 1 adadeltafloat_param_1,
	.param .u64 .ptr .align 1 adadeltafloat_param_2,
	.param .u64 .ptr .align 1 adadeltafloat_param_3,
	.param .u64 .ptr .align 1 adadeltafloat_param_4,
	.param .f32 adadeltafloat_param_5,
	.param .f32 adadeltafloat_param_6
)
{
	.reg .pred 	%p<2>;
	.reg .b32 	%r<7>;
	.reg .b32 	%f<12>;
	.reg .b64 	%rd<11>;

	ld.param.u32 	%r2, [adadeltafloat_param_0];
	ld.param.u64 	%rd1, [adadeltafloat_param_1];
	ld.param.u64 	%rd2, [adadeltafloat_param_2];
	ld.param.u64 	%rd3, [adadeltafloat_param_4];
	ld.param.f32 	%f1, [adadeltafloat_param_5];
	ld.param.f32 	%f2, [adadeltafloat_param_6];
	mov.u32 	%r3, %ctaid.x;
	mov.u32 	%r4, %tid.x;
	mov.u32 	%r5, %ntid.x;
	mad.lo.s32 	%r1, %r3, %r5, %r4;
	setp.ge.s32 	%p1, %r1, %r2;
	@%p1 bra 	$L__BB2_2;
	cvta.to.global.u64 	%rd4, %rd2;
	cvta.to.global.u64 	%rd5, %rd3;
	cvta.to.global.u64 	%rd6, %rd1;
	mul.wide.s32 	%rd7, %r1, 4;
	add.s64 	%rd8, %rd4, %rd7;
	ld.global.f32 	%f3, [%rd8];
	add.s64 	%rd9, %rd5, %rd7;
	ld.global.f32 	%f4, [%rd9];
	fma.rn.f32 	%f5, %f4, %f4, %f3;
	st.global.f32 	[%rd8], %f5;
	ld.global.f32 	%f6, [%rd9];
	neg.f32 	%f7, %f6;
	mul.f32 	%f8, %f1, %f7;
	sqrt.rn.f32 	%f9, %f5;
	add.f32 	%f10, %f2, %f9;
	div.rn.f32 	%f11, %f8, %f10;
	add.s64 	%rd10, %rd6, %rd7;
	st.global.f32 	[%rd10], %f11;
	mov.b32 	%r6, 0;
	st.global.u32 	[%rd9], %r6;
$L__BB2_2:
	ret;

}
	// .globl	l1regularizationfloat
.visible .entry l1regularizationfloat(
	.param .u32 l1regularizationfloat_param_0,
	.param .u64 .ptr .align 1 l1regularizationfloat_param_1,
	.param .u64 .ptr .align 1 l1regularizationfloat_param_2,
	.param .u64 .ptr .align 1 l1regularizationfloat_param_3,
	.param .u64 .ptr .align 1 l1regularizationfloat_param_4,
	.param .f32 l1regularizationfloat_param_5,
	.param .f32 l1regularizationfloat_param_6,
	.param .f32 l1regularizationfloat_param_7
)
{
	.reg .pred 	%p<3>;
	.reg .b32 	%r<6>;
	.reg .b32 	%f<12>;
	.reg .b64 	%rd<10>;

	ld.param.u32 	%r2, [l1regularizationfloat_param_0];
	ld.param.u64 	%rd1, [l1regularizationfloat_param_1];
	ld.param.u64 	%rd2, [l1regularizationfloat_param_2];
	ld.param.u64 	%rd3, [l1regularizationfloat_param_3];
	ld.param.f32 	%f1, [l1regularizationfloat_param_5];
	ld.param.f32 	%f2, [l1regularizationfloat_param_6];
	mov.u32 	%r3, %ctaid.x;
	mov.u32 	%r4, %tid.x;
	mov.u32 	%r5, %ntid.x;
	mad.lo.s32 	%r1, %r3, %r5, %r4;
	setp.ge.s32 	%p1, %r1, %r2;
	@%p1 bra 	$L__BB3_2;
	cvta.to.global.u64 	%rd4, %rd1;
	cvta.to.global.u64 	%rd5, %rd2;
	cvta.to.global.u64 	%rd6, %rd3;
	mul.wide.s32 	%rd7, %r1, 4;
	add.s64 	%rd8, %rd4, %rd7;
	ld.global.f32 	%f3, [%rd8];
	setp.lt.f32 	%p2, %f3, 0f00000000;
	neg.f32 	%f4, %f2;
	selp.f32 	%f5, %f4, %f2, %p2;
	add.s64 	%rd9, %rd5, %rd7;
	ld.global.f32 	%f6, [%rd9];
	mul.f32 	%f7, %f6, %f5;
	atom.global.add.f32 	%f8, [%rd6], %f7;
	ld.global.f32 	%f9, [%rd8];
	div.rn.f32 	%f10, %f9, %f1;
	add.f32 	%f11, %f5, %f10;
	st.global.f32 	[%rd8], %f11;
$L__BB3_2:
	ret;

}
	// .globl	NCHWsegmentfrom1CHWfloat
.visible .entry NCHWsegmentfrom1CHWfloat(
	.param .u32 NCHWsegmentfrom1CHWfloat_param_0,
	.param .u32 NCHWsegmentfrom1CHWfloat_param_1,
	.param .u32 NCHWsegmentfrom1CHWfloat_param_2,
	.param .u32 NCHWsegmentfrom1CHWfloat_param_3,
	.param .u32 NCHWsegmentfrom1CHWfloat_param_4,
	.param .u32 NCHWsegmentfrom1CHWfloat_param_5,
	.param .u32 NCHWsegmentfrom1CHWfloat_param_6,
	.param .u32 NCHWsegmentfrom1CHWfloat_param_7,
	.param .u64 .ptr .align 1 NCHWsegmentfrom1CHWfloat_param_8,
	.param .u64 .ptr .align 1 NCHWsegmentfrom1CHWfloat_param_9
)
{
	.reg .pred 	%p<3>;
	.reg .b32 	%r<41>;
	.reg .b32 	%f<2>;
	.reg .b64 	%rd<11>;

	ld.param.u32 	%r4, [NCHWsegmentfrom1CHWfloat_param_0];
	ld.param.u32 	%r6, [NCHWsegmentfrom1CHWfloat_param_1];
	ld.param.u32 	%r7, [NCHWsegmentfrom1CHWfloat_param_2];
	ld.param.u32 	%r8, [NCHWsegmentfrom1CHWfloat_param_3];
	ld.param.u32 	%r9, [NCHWsegmentfrom1CHWfloat_param_4];
	ld.param.u32 	%r10, [NCHWsegmentfrom1CHWfloat_param_5];
	ld.param.u32 	%r5, [NCHWsegmentfrom1CHWfloat_param_7];
	ld.param.u64 	%rd2, [NCHWsegmentfrom1CHWfloat_param_8];
	ld.param.u64 	%rd3, [NCHWsegmentfrom1CHWfloat_param_9];
	cvta.to.global.u64 	%rd1, %rd3;
	mad.lo.s32 	%r11, %r10, %r8, %r7;
	mad.lo.s32 	%r12, %r11, %r9, %r6;
	mov.u32 	%r13, %ctaid.x;
	mov.u32 	%r14, %ctaid.y;
	mov.u32 	%r15, %nctaid.x;
	mad.lo.s32 	%r16, %r14, %r15, %r13;
	mov.u32 	%r17, %nctaid.y;
	mul.lo.s32 	%r18, %r15, %r17;
	mov.u32 	%r19, %ctaid.z;
	mul.lo.s32 	%r20, %r18, %r19;
	mad.lo.s32 	%r21, %r12, %r20, %r16;
	mov.u32 	%r22, %ntid.x;
	mov.u32 	%r23, %ntid.y;
	mul.lo.s32 	%r24, %r22, %r23;
	mov.u32 	%r25, %ntid.z;
	mul.lo.s32 	%r26, %r24, %r25;
	mov.u32 	%r27, %tid.z;
	mov.u32 	%r28, %tid.y;
	mov.u32 	%r29, %tid.x;
	mad.lo.s32 	%r30, %r28, %r22, %r29;
	mad.lo.s32 	%r31, %r24, %r27, %r30;
	mad.lo.s32 	%r1, %r21, %r26, %r31;
	add.s32 	%r32, %r16, %r20;
	mad.lo.s32 	%r2, %r32, %r26, %r31;
	mov.u32 	%r33, %nctaid.z;
	mul.lo.s32 	%r34, %r25, %r33;
	mul.lo.s32 	%r35, %r34, %r15;
	mul.lo.s32 	%r36, %r35, %r22;
	mul.lo.s32 	%r37, %r36, %r17;
	mul.lo.s32 	%r3, %r37, %r23;
	setp.ge.s32 	%p1, %r2, %r3;
	@%p1 bra 	$L__BB4_4;
	setp.ge.s32 	%p2, %r1, %r5;
	@%p2 bra 	$L__BB4_3;
	cvta.to.global.u64 	%rd6, %rd2;
	mul.wide.s32 	%rd7, %r1, 4;
	add.s64 	%rd8, %rd6, %rd7;
	ld.global.f32 	%f1, [%rd8];
	mad.lo.s32 	%r40, %r4, %r3, %r2;
	mul.wide.s32 	%rd9, %r40, 4;
	add.s64 	%rd10, %rd1, %rd9;
	st.global.f32 	[%rd10], %f1;
	bra.uni 	$L__BB4_4;
$L__BB4_3:
	mad.lo.s32 	%r38, %r4, %r3, %r2;
	mul.wide.s32 	%rd4, %r38, 4;
	add.s64 	%rd5, %rd1, %rd4;
	mov.b32 	%r39, 0;
	st.global.u32 	[%rd5], %r39;
$L__BB4_4:
	ret;

}
	// .globl	CHWfromSegmentedNCHWfloat
.visible .entry CHWfromSegmentedNCHWfloat(
	.param .u32 CHWfromSegmentedNCHWfloat_param_0,
	.param .u32 CHWfromSegmentedNCHWfloat_param_1,
	.param .u32 CHWfromSegmentedNCHWfloat_param_2,
	.param .u32 CHWfromSegmentedNCHWfloat_param_3,
	.param .u32 CHWfromSegmentedNCHWfloat_param_4,
	.param .u32 CHWfromSegmentedNCHWfloat_param_5,
	.param .u32 CHWfromSegmentedNCHWfloat_param_6,
	.param .u32 CHWfromSegmentedNCHWfloat_param_7,
	.param .u64 .ptr .align 1 CHWfromSegmentedNCHWfloat_param_8,
	.param .u64 .ptr .align 1 CHWfromSegmentedNCHWfloat_param_9
)
{
	.reg .pred 	%p<4>;
	.reg .b32 	%r<41>;
	.reg .b32 	%f<2>;
	.reg .b64 	%rd<9>;

	ld.param.u32 	%r4, [CHWfromSegmentedNCHWfloat_param_0];
	ld.param.u32 	%r5, [CHWfromSegmentedNCHWfloat_param_1];
	ld.param.u32 	%r6, [CHWfromSegmentedNCHWfloat_param_2];
	ld.param.u32 	%r7, [CHWfromSegmentedNCHWfloat_param_3];
	ld.param.u32 	%r8, [CHWfromSegmentedNCHWfloat_param_4];
	ld.param.u32 	%r9, [CHWfromSegmentedNCHWfloat_param_5];
	ld.param.u32 	%r10, [CHWfromSegmentedNCHWfloat_param_7];
	ld.param.u64 	%rd1, [CHWfromSegmentedNCHWfloat_param_8];
	ld.param.u64 	%rd2, [CHWfromSegmentedNCHWfloat_param_9];
	mad.lo.s32 	%r12, %r9, %r7, %r6;
	mad.lo.s32 	%r13, %r12, %r8, %r5;
	mov.u32 	%r14, %ctaid.x;
	mov.u32 	%r15, %ctaid.y;
	mov.u32 	%r16, %nctaid.x;
	mad.lo.s32 	%r17, %r15, %r16, %r14;
	mov.u32 	%r18, %nctaid.y;
	mul.lo.s32 	%r19, %r16, %r18;
	mov.u32 	%r20, %ctaid.z;
	mul.lo.s32 	%r21, %r19, %r20;
	mad.lo.s32 	%r22, %r13, %r21, %r17;
	mov.u32 	%r23, %ntid.x;
	mov.u32 	%r24, %ntid.y;
	mul.lo.s32 	%r25, %r23, %r24;
	mov.u32 	%r26, %ntid.z;
	mul.lo.s32 	%r27, %r25, %r26;
	mov.u32 	%r28, %tid.z;
	mov.u32 	%r29, %tid.y;
	mov.u32 	%r30, %tid.x;
	mad.lo.s32 	%r31, %r29, %r23, %r30;
	mad.lo.s32 	%r32, %r25, %r28, %r31;
	mad.lo.s32 	%r33, %r22, %r27, %r32;
	add.s32 	%r34, %r17, %r21;
	mad.lo.s32 	%r2, %r34, %r27, %r32;
	mov.u32 	%r35, %nctaid.z;
	mul.lo.s32 	%r36, %r26, %r35;
	mul.lo.s32 	%r37, %r36, %r16;
	mul.lo.s32 	%r38, %r37, %r23;
	mul.lo.s32 	%r39, %r38, %r18;
	mul.lo.s32 	%r3, %r39, %r24;
	setp.ge.s32 	%p1, %r2, %r3;
	setp.ge.s32 	%p2, %r33, %r10;
	or.pred  	%p3, %p1, %p2;
	@%p3 bra 	$L__BB5_2;
	cvta.to.global.u64 	%rd3, %rd2;
	cvta.to.global.u64 	%rd4, %rd1;
	mad.lo.s32 	%r40, %r4, %r3, %r2;
	mul.wide.s32 	%rd5, %r40, 4;
	add.s64 	%rd6, %rd3, %rd5;
	ld.global.f32 	%f1, [%rd6];
	mul.wide.s32 	%rd7, %r33, 4;
	add.s64 	%rd8, %rd4, %rd7;
	st.global.f32 	[%rd8], %f1;
$L__BB5_2:
	ret;

}
	// .globl	l2regularizationfloat
.visible .entry l2regularizationfloat(
	.param .u32 l2regularizationfloat_param_0,
	.param .u64 .ptr .align 1 l2regularizationfloat_param_1,
	.param .u64 .ptr .align 1 l2regularizationfloat_param_2,
	.param .u64 .ptr .align 1 l2regularizationfloat_param_3,
	.param .u64 .ptr .align 1 l2regularizationfloat_param_4,
	.param .f32 l2regularizationfloat_param_5,
	.param .f32 l2regularizationfloat_param_6,
	.param .f32 l2regularizationfloat_param_7
)
{
	.reg .pred 	%p<2>;
	.reg .b32 	%r<9>;
	.reg .b32 	%f<12>;
	.reg .b64 	%rd<10>;

	ld.param.u32 	%r2, [l2regularizationfloat_param_0];
	ld.param.u64 	%rd1, [l2regularizationfloat_param_1];
	ld.param.u64 	%rd2, [l2regularizationfloat_param_2];
	ld.param.u64 	%rd3, [l2regularizationfloat_param_4];
	ld.param.f32 	%f1, [l2regularizationfloat_param_5];
	ld.param.f32 	%f2, [l2regularizationfloat_param_7];
	mov.u32 	%r3, %ctaid.y;
	mov.u32 	%r4, %nctaid.x;
	mov.u32 	%r5, %ntid.x;
	mov.u32 	%r6, %ctaid.x;
	mov.u32 	%r7, %tid.x;
	mad.lo.s32 	%r8, %r3, %r4, %r6;
	mad.lo.s32 	%r1, %r8, %r5, %r7;
	setp.ge.s32 	%p1, %r1, %r2;
	@%p1 bra 	$L__BB6_2;
	cvta.to.global.u64 	%rd4, %rd2;
	cvta.to.global.u64 	%rd5, %rd3;
	cvta.to.global.u64 	%rd6, %rd1;
	mul.wide.s32 	%rd7, %r1, 4;
	add.s64 	%rd8, %rd4, %rd7;
	ld.global.f32 	%f3, [%rd8];
	mul.f32 	%f4, %f3, %f3;
	mul.f32 	%f5, %f2, %f4;
	mul.f32 	%f6, %f5, 0f3F000000;
	atom.global.add.f32 	%f7, [%rd5], %f6;
	add.s64 	%rd9, %rd6, %rd7;
	ld.global.f32 	%f8, [%rd9];
	div.rn.f32 	%f9, %f8, %f1;
	ld.global.f32 	%f10, [%rd8];
	fma.rn.f32 	%f11, %f2, %f10, %f9;
	st.global.f32 	[%rd9], %f11;
$L__BB6_2:
	ret;

}
	// .globl	batchregfloat
.visible .entry batchregfloat(
	.param .u32 batchregfloat_param_0,
	.param .u64 .ptr .align 1 batchregfloat_param_1,
	.param .f32 batchregfloat_param_2
)
{
	.reg .pred 	%p<2>;
	.reg .b32 	%r<9>;
	.reg .b32 	%f<4>;
	.reg .b64 	%rd<5>;

	ld.param.u32 	%r2, [batchregfloat_param_0];
	ld.param.u64 	%rd1, [batchregfloat_param_1];
	ld.param.f32 	%f1, [batchregfloat_param_2];
	mov.u32 	%r3, %ctaid.y;
	mov.u32 	%r4, %nctaid.x;
	mov.u32 	%r5, %ntid.x;
	mov.u32 	%r6, %ctaid.x;
	mov.u32 	%r7, %tid.x;
	mad.lo.s32 	%r8, %r3, %r4, %r6;
	mad.lo.s32 	%r1, %r8, %r5, %r7;
	setp.ge.s32 	%p1, %r1, %r2;
	@%p1 bra 	$L__BB7_2;
	cvta.to.global.u64 	%rd2, %rd1;
	mul.wide.s32 	%rd3, %r1, 4;
	add.s64 	%rd4, %rd2, %rd3;
	ld.global.f32 	%f2, [%rd4];
	div.rn.f32 	%f3, %f2, %f1;
	st.global.f32 	[%rd4], %f3;
$L__BB7_2:
	ret;

}
	// .globl	l1l2regularizationfloat
.visible .entry l1l2regularizationfloat(
	.param .u32 l1l2regularizationfloat_param_0,
	.param .u64 .ptr .align 1 l1l2regularizationfloat_param_1,
	.param .u64 .ptr .align 1 l1l2regularizationfloat_param_2,
	.param .u64 .ptr .align 1 l1l2regularizationfloat_param_3,
	.param .u64 .ptr .align 1 l1l2regularizationfloat_param_4,
	.param .f32 l1l2regularizationfloat_param_5,
	.param .f32 l1l2regularizationfloat_param_6,
	.param .f32 l1l2regularizationfloat_param_7
)
{
	.reg .pred 	%p<3>;
	.reg .b32 	%r<12>;
	.reg .b32 	%f<19>;
	.reg .b64 	%rd<12>;

	ld.param.u32 	%r2, [l1l2regularizationfloat_param_0];
	ld.param.u64 	%rd1, [l1l2regularizationfloat_param_1];
	ld.param.u64 	%rd2, [l1l2regularizationfloat_param_2];
	ld.param.u64 	%rd3, [l1l2regularizationfloat_param_3];
	ld.param.u64 	%rd4, [l1l2regularizationfloat_param_4];
	ld.param.f32 	%f1, [l1l2regularizationfloat_param_5];
	ld.param.f32 	%f2, [l1l2regularizationfloat_param_6];
	ld.param.f32 	%f3, [l1l2regularizationfloat_param_7];
	mov.u32 	%r3, %ctaid.y;
	mov.u32 	%r4, %nctaid.x;
	mov.u32 	%r5, %ntid.x;
	mov.u32 	%r6, %ctaid.x;
	mov.u32 	%r7, %tid.x;
	mad.lo.s32 	%r8, %r3, %r4, %r6;
	mad.lo.s32 	%r1, %r8, %r5, %r7;
	setp.ge.s32 	%p1, %r1, %r2;
	@%p1 bra 	$L__BB8_2;
	cvta.to.global.u64 	%rd5, %rd1;
	cvta.to.global.u64 	%rd6, %rd2;
	cvta.to.global.u64 	%rd7, %rd3;
	cvta.to.global.u64 	%rd8, %rd4;
	cvt.rzi.s32.f32 	%r9, %f2;
	mul.wide.s32 	%rd9, %r1, 4;
	add.s64 	%rd10, %rd5, %rd9;
	ld.global.f32 	%f4, [%rd10];
	setp.lt.f32 	%p2, %f4, 0f00000000;
	neg.s32 	%r10, %r9;
	selp.b32 	%r11, %r10, %r9, %p2;
	add.s64 	%rd11, %rd6, %rd9;
	ld.global.f32 	%f5, [%rd11];
	cvt.rn.f32.s32 	%f6, %r11;
	mul.f32 	%f7, %f5, %f6;
	atom.global.add.f32 	%f8, [%rd7], %f7;
	ld.global.f32 	%f9, [%rd11];
	mul.f32 	%f10, %f9, %f9;
	mul.f32 	%f11, %f3, %f10;
	mul.f32 	%f12, %f11, 0f3F000000;
	atom.global.add.f32 	%f13, [%rd8], %f12;
	ld.global.f32 	%f14, [%rd10];
	div.rn.f32 	%f15, %f14, %f1;
	ld.global.f32 	%f16, [%rd11];
	fma.rn.f32 	%f17, %f3, %f16, %f15;
	add.f32 	%f18, %f2, %f17;
	st.global.f32 	[%rd10], %f18;
$L__BB8_2:
	ret;

}
	// .globl	forwardParametricfloat
.visible .entry forwardParametricfloat(
	.param .u32 forwardParametricfloat_param_0,
	.param .u32 forwardParametricfloat_param_1,
	.param .u64 .ptr .align 1 forwardParametricfloat_param_2,
	.param .u64 .ptr .align 1 forwardParametricfloat_param_3,
	.param .u64 .ptr .align 1 forwardParametricfloat_param_4
)
{
	.reg .pred 	%p<5>;
	.reg .b32 	%r<11>;
	.reg .b32 	%f<4>;
	.reg .b64 	%rd<15>;

	ld.param.u32 	%r3, [forwardParametricfloat_param_0];
	ld.param.u32 	%r4, [forwardParametricfloat_param_1];
	ld.param.u64 	%rd2, [forwardParametricfloat_param_2];
	ld.param.u64 	%rd4, [forwardParametricfloat_param_3];
	ld.param.u64 	%rd3, [forwardParametricfloat_param_4];
	cvta.to.global.u64 	%rd1, %rd4;
	mov.u32 	%r5, %nctaid.x;
	mov.u32 	%r6, %ntid.x;
	mul.lo.s32 	%r7, %r5, %r6;
	mov.u32 	%r8, %ctaid.x;
	mov.u32 	%r9, %tid.x;
	mad.lo.s32 	%r1, %r8, %r6, %r9;
	mov.u32 	%r10, %ctaid.y;
	mad.lo.s32 	%r2, %r7, %r10, %r1;
	setp.ge.s32 	%p1, %r2, %r3;
	setp.ge.s32 	%p2, %r1, %r4;
	or.pred  	%p3, %p1, %p2;
	@%p3 bra 	$L__BB9_4;
	cvta.to.global.u64 	%rd5, %rd2;
	mul.wide.s32 	%rd6, %r2, 4;
	add.s64 	%rd7, %rd5, %rd6;
	ld.global.f32 	%f1, [%rd7];
	setp.leu.f32 	%p4, %f1, 0f00000000;
	@%p4 bra 	$L__BB9_3;
	add.s64 	%rd14, %rd1, %rd6;
	st.global.f32 	[%rd14], %f1;
	bra.uni 	$L__BB9_4;
$L__BB9_3:
	cvta.to.global.u64 	%rd8, %rd3;
	mul.wide.s32 	%rd9, %r1, 4;
	add.s64 	%rd10, %rd8, %rd9;
	ld.global.f32 	%f2, [%rd10];
	mul.f32 	%f3, %f2, %f1;
	add.s64 	%rd12, %rd1, %rd6;
	st.global.f32 	[%rd12], %f3;
$L__BB9_4:
	ret;

}
	// .globl	backwardParametricfloat
.visible .entry backwardParametricfloat(
	.param .u32 backwardParametricfloat_param_0,
	.param .u32 backwardParametricfloat_param_1,
	.param .u64 .ptr .align 1 backwardParametricfloat_param_2,
	.param .u64 .ptr .align 1 backwardParametricfloat_param_3,
	.param .u64 .ptr .align 1 backwardParametricfloat_param_4,
	.param .u64 .ptr .align 1 backwardParametricfloat_param_5,
	.param .u64 .ptr .align 1 backwardParametricfloat_param_6
)
{
	.reg .pred 	%p<5>;
	.reg .b32 	%r<11>;
	.reg .b32 	%f<10>;
	.reg .b64 	%rd<22>;

	ld.param.u32 	%r3, [backwardParametricfloat_param_0];
	ld.param.u32 	%r4, [backwardParametricfloat_param_1];
	ld.param.u64 	%rd4, [backwardParametricfloat_param_2];
	ld.param.u64 	%rd7, [backwardParametricfloat_param_3];
	ld.param.u64 	%rd8, [backwardParametricfloat_param_4];
	ld.param.u64 	%rd5, [backwardParametricfloat_param_5];
	ld.param.u64 	%rd6, [backwardParametricfloat_param_6];
	cvta.to.global.u64 	%rd1, %rd7;
	cvta.to.global.u64 	%rd2, %rd8;
	mov.u32 	%r5, %nctaid.x;
	mov.u32 	%r6, %ntid.x;
	mul.lo.s32 	%r7, %r5, %r6;
	mov.u32 	%r8, %ctaid.x;
	mov.u32 	%r9, %tid.x;
	mad.lo.s32 	%r1, %r8, %r6, %r9;
	mov.u32 	%r10, %ctaid.y;
	mad.lo.s32 	%r2, %r7, %r10, %r1;
	setp.ge.s32 	%p1, %r2, %r3;
	setp.ge.s32 	%p2, %r1, %r4;
	or.pred  	%p3, %p1, %p2;
	@%p3 bra 	$L__BB10_4;
	cvta.to.global.u64 	%rd9, %rd4;
	mul.wide.s32 	%rd10, %r2, 4;
	add.s64 	%rd3, %rd9, %rd10;
	ld.global.f32 	%f1, [%rd3];
	setp.leu.f32 	%p4, %f1, 0f00000000;
	@%p4 bra 	$L__BB10_3;
	add.s64 	%rd20, %rd2, %rd10;
	ld.global.f32 	%f9, [%rd20];
	add.s64 	%rd21, %rd1, %rd10;
	st.global.f32 	[%rd21], %f9;
	bra.uni 	$L__BB10_4;
$L__BB10_3:
	cvta.to.global.u64 	%rd11, %rd5;
	mul.wide.s32 	%rd12, %r1, 4;
	add.s64 	%rd13, %rd11, %rd12;
	ld.global.f32 	%f2, [%rd13];
	add.s64 	%rd15, %rd2, %rd10;
	ld.global.f32 	%f3, [%rd15];
	mul.f32 	%f4, %f2, %f3;
	add.s64 	%rd16, %rd1, %rd10;
	st.global.f32 	[%rd16], %f4;
	cvta.to.global.u64 	%rd17, %rd6;
	add.s64 	%rd18, %rd17, %rd12;
	ld.global.f32 	%f5, [%rd3];
	ld.global.f32 	%f6, [%rd15];
	mul.f32 	%f7, %f5, %f6;
	atom.global.add.f32 	%f8, [%rd18], %f7;
$L__BB10_4:
	ret;

}
	// .globl	forwardleakyfloat
.visible .entry forwardleakyfloat(
	.param .u32 forwardleakyfloat_param_0,
	.param .u64 .ptr .align 1 forwardleakyfloat_param_1,
	.param .u64 .ptr .align 1 forwardleakyfloat_param_2,
	.param .f32 forwardleakyfloat_param_3
)
{
	.reg .pred 	%p<3>;
	.reg .b32 	%r<9>;
	.reg .b32 	%f<4>;
	.reg .b64 	%rd<11>;

	ld.param.u32 	%r2, [forwardleakyfloat_param_0];
	ld.param.u64 	%rd2, [forwardleakyfloat_param_1];
	ld.param.u64 	%rd3, [forwardleakyfloat_param_2];
	ld.param.f32 	%f2, [forwardleakyfloat_param_3];
	cvta.to.global.u64 	%rd1, %rd3;
	mov.u32 	%r3, %ctaid.y;
	mov.u32 	%r4, %nctaid.x;
	mov.u32 	%r5, %ntid.x;
	mov.u32 	%r6, %ctaid.x;
	mov.u32 	%r7, %tid.x;
	mad.lo.s32 	%r8, %r3, %r4, %r6;
	mad.lo.s32 	%r1, %r8, %r5, %r7;
	setp.ge.s32 	%p1, %r1, %r2;
	@%p1 bra 	$L__BB11_4;
	cvta.to.global.u64 	%rd4, %rd2;
	mul.wide.s32 	%rd5, %r1, 4;
	add.s64 	%rd6, %rd4, %rd5;
	ld.global.f32 	%f1, [%rd6];
	setp.leu.f32 	%p2, %f1, 0f00000000;
	@%p2 bra 	$L__BB11_3;
	add.s64 	%rd10, %rd1, %rd5;
	st.global.f32 	[%rd10], %f1;
	bra.uni 	$L__BB11_4;
$L__BB11_3:
	mul.f32 	%f3, %f2, %f1;
	add.s64 	%rd8, %rd1, %rd5;
	st.global.f32 	[%rd8], %f3;
$L__BB11_4:
	ret;

}
	// .globl	backwardleakyfloat
.visible .entry backwardleakyfloat(
	.param .u32 backwardleakyfloat_param_0,
	.param .u64 .ptr .align 1 backwardleakyfloat_param_1,
	.param .u64 .ptr .align 1 backwardleakyfloat_param_2,
	.param .u64 .ptr .align 1 backwardleakyfloat_param_3,
	.param .f32 backwardleakyfloat_param_4
)
{
	.reg .pred 	%p<3>;
	.reg .b32 	%r<9>;
	.reg .b32 	%f<6>;
	.reg .b64 	%rd<15>;

	ld.param.u32 	%r2, [backwardleakyfloat_param_0];
	ld.param.u64 	%rd3, [backwardleakyfloat_param_1];
	ld.param.u64 	%rd4, [backwardleakyfloat_param_2];
	ld.param.u64 	%rd5, [backwardleakyfloat_param_3];
	ld.param.f32 	%f1, [backwardleakyfloat_param_4];
	cvta.to.global.u64 	%rd1, %rd4;
	cvta.to.global.u64 	%rd2, %rd5;
	mov.u32 	%r3, %ctaid.y;
	mov.u32 	%r4, %nctaid.x;
	mov.u32 	%r5, %ntid.x;
	mov.u32 	%r6, %ctaid.x;
	mov.u32 	%r7, %tid.x;
	mad.lo.s32 	%r8, %r3, %r4, %r6;
	mad.lo.s32 	%r1, %r8, %r5, %r7;
	setp.ge.s32 	%p1, %r1, %r2;
	@%p1 bra 	$L__BB12_4;
	cvta.to.global.u64 	%rd6, %rd3;
	mul.wide.s32 	%rd7, %r1, 4;
	add.s64 	%rd8, %rd6, %rd7;
	ld.global.f32 	%f2, [%rd8];
	setp.leu.f32 	%p2, %f2, 0f00000000;
	@%p2 bra 	$L__BB12_3;
	add.s64 	%rd13, %rd2, %rd7;
	ld.global.f32 	%f5, [%rd13];
	add.s64 	%rd14, %rd1, %rd7;
	st.global.f32 	[%rd14], %f5;
	bra.uni 	$L__BB12_4;
$L__BB12_3:
	add.s64 	%rd10, %rd2, %rd7;
	ld.global.f32 	%f3, [%rd10];
	mul.f32 	%f4, %f1, %f3;
	add.s64 	%rd11, %rd1, %rd7;
	st.global.f32 	[%rd11], %f4;
$L__BB12_4:
	ret;

}


// ===== COMPILED SASS (sm_100) =====

	.target	sm_100

	.elftype	@"ET_EXEC"


//--------------------- .note.nv.tkinfo           --------------------------
	.section	.note.nv.tkinfo,"",@"SHT_NOTE"
	.sectionflags	@"SHF_NOTE_NV_TKINFO"
	.tkinfo
        /*0018*/ 	.word	0x00000002
        /*0030*/ 	.string	""
        /*0030*/ 	.string	"ptxas"
        /*0030*/ 	.string	"Cuda compilation tools, release 13.0, V13.0.88"
        /*0030*/ 	.string	"Build cuda_13.0.r13.0/compiler.36424714_0"
        /*0030*/ 	.string	"-arch sm_100 -m 64 "



//--------------------- .note.nv.cuinfo           --------------------------
	.section	.note.nv.cuinfo,"",@"SHT_NOTE"
	.sectionflags	@"SHF_NOTE_NV_CUINFO"
        /*0018*/ 	.short	0x0002
        /*001a*/ 	.short	0x0064
        /*001c*/ 	.short	0x0082
	.zero		2


//--------------------- .nv.info                  --------------------------
	.section	.nv.info,"",@"SHT_CUDA_INFO"
	.align	4


	//----- nvinfo : EIATTR_REGCOUNT
	.align		4
        /*0000*/ 	.byte	0x04, 0x2f
        /*0002*/ 	.short	(.L_1 - .L_0)
	.align		4
.L_0:
        /*0004*/ 	.word	index@(adagradfloat)
        /*0008*/ 	.word	0x00000012


	//----- nvinfo : EIATTR_FRAME_SIZE
	.align		4
.L_1:
        /*000c*/ 	.byte	0x04, 0x11
        /*000e*/ 	.short	(.L_3 - .L_2)
	.align		4
.L_2:
        /*0010*/ 	.word	index@($__internal_10_$__cuda_sm3x_div_rn_noftz_f32_slowpath)
        /*0014*/ 	.word	0x00000000


	//----- nvinfo : EIATTR_FRAME_SIZE
	.align		4
.L_3:
        /*0018*/ 	.byte	0x04, 0x11
        /*001a*/ 	.short	(.L_5 - .L_4)
	.align		4
.L_4:
        /*001c*/ 	.word	index@($__internal_9_$__cuda_sm20_sqrt_rn_f32_slowpath)
        /*0020*/ 	.word	0x00000000


	//----- nvinfo : EIATTR_FRAME_SIZE
	.align		4
.L_5:
        /*0024*/ 	.byte	0x04, 0x11
        /*0026*/ 	.short	(.L_7 - .L_6)
	.align		4
.L_6:
        /*0028*/ 	.word	index@(adagradfloat)
        /*002c*/ 	.word	0x00000000


	//----- nvinfo : EIATTR_REGCOUNT
	.align		4
.L_7:
        /*0030*/ 	.byte	0x04, 0x2f
        /*0032*/ 	.short	(.L_9 - .L_8)
	.align		4
.L_8:
        /*0034*/ 	.word	index@(adamfloat)
        /*0038*/ 	.word	0x0000001d


	//----- nvinfo : EIATTR_FRAME_SIZE
	.align		4
.L_9:
        /*003c*/ 	.byte	0x04, 0x11
        /*003e*/ 	.short	(.L_11 - .L_10)
	.align		4
.L_10:
        /*0040*/ 	.word	index@($__internal_8_$__cuda_sm3x_div_rn_noftz_f32_slowpath)
        /*0044*/ 	.word	0x00000000


	//----- nvinfo : EIATTR_FRAME_SIZE
	.align		4
.L_11:
        /*0048*/ 	.byte	0x04, 0x11
        /*004a*/ 	.short	(.L_13 - .L_12)
	.align		4
.L_12:
        /*004c*/ 	.word	index@($__internal_7_$__cuda_sm20_sqrt_rn_f32_slowpath)
        /*0050*/ 	.word	0x00000000


	//----- nvinfo : EIATTR_FRAME_SIZE
	.align		4
.L_13:
        /*0054*/ 	.byte	0x04, 0x11
        /*0056*/ 	.short	(.L_15 - .L_14)
	.align		4
.L_14:
        /*0058*/ 	.word	index@($__internal_6_$__cuda_sm20_div_rn_f64_full)
        /*005c*/ 	.word	0x00000000


	//----- nvinfo : EIATTR_FRAME_SIZE
	.align		4
.L_15:
        /*0060*/ 	.byte	0x04, 0x11
        /*0062*/ 	.short	(.L_17 - .L_16)
	.align		4
.L_16:
        /*0064*/ 	.word	index@(adamfloat)
        /*0068*/ 	.word	0x00000000


	//----- nvinfo : EIATTR_REGCOUNT
	.align		4
.L_17:
        /*006c*/ 	.byte	0x04, 0x2f
        /*006e*/ 	.short	(.L_19 - .L_18)
	.align		4
.L_18:
        /*0070*/ 	.word	index@(adadeltafloat)
        /*0074*/ 	.word	0x00000012


	//----- nvinfo : EIATTR_FRAME_SIZE
	.align		4
.L_19:
        /*0078*/ 	.byte	0x04, 0x11
        /*007a*/ 	.short	(.L_21 - .L_20)
	.align		4
.L_20:
        /*007c*/ 	.word	index@($__internal_5_$__cuda_sm3x_div_rn_noftz_f32_slowpath)
        /*0080*/ 	.word	0x00000000


	//----- nvinfo : EIATTR_FRAME_SIZE
	.align		4
.L_21:
        /*0084*/ 	.byte	0x04, 0x11
        /*0086*/ 	.short	(.L_23 - .L_22)
	.align		4
.L_22:
        /*0088*/ 	.word	index@($__internal_4_$__cuda_sm20_sqrt_rn_f32_slowpath)
        /*008c*/ 	.word	0x00000000


	//----- nvinfo : EIATTR_FRAME_SIZE
	.align		4
.L_23:
        /*0090*/ 	.byte	0x04, 0x11
        /*0092*/ 	.short	(.L_25 - .L_24)
	.align		4
.L_24:
        /*0094*/ 	.word	index@(adadeltafloat)
        /*0098*/ 	.word	0x00000000


	//----- nvinfo : EIATTR_REGCOUNT
	.align		4
.L_25:
        /*009c*/ 	.byte	0x04, 0x2f
        /*009e*/ 	.short	(.L_27 - .L_26)
	.align		4
.L_26:
        /*00a0*/ 	.word	index@(l1regularizationfloat)
        /*00a4*/ 	.word	0x00000012


	//----- nvinfo : EIATTR_FRAME_SIZE
	.align		4
.L_27:
        /*00a8*/ 	.byte	0x04, 0x11
        /*00aa*/ 	.short	(.L_29 - .L_28)
	.align		4
.L_28:
        /*00ac*/ 	.word	index@($__internal_3_$__cuda_sm3x_div_rn_noftz_f32_slowpath)
        /*00b0*/ 	.word	0x00000000


	//----- nvinfo : EIATTR_FRAME_SIZE
	.align		4
.L_29:
        /*00b4*/ 	.byte	0x04, 0x11
        /*00b6*/ 	.short	(.L_31 - .L_30)
	.align		4
.L_30:
        /*00b8*/ 	.word	index@(l1regularizationfloat)
        /*00bc*/ 	.word	0x00000000


	//----- nvinfo : EIATTR_REGCOUNT
	.align		4
.L_31:
        /*00c0*/ 	.byte	0x04, 0x2f
        /*00c2*/ 	.short	(.L_33 - .L_32)
	.align		4
.L_32:
        /*00c4*/ 	.word	index@(NCHWsegmentfrom1CHWfloat)
        /*00c8*/ 	.word	0x0000000a


	//----- nvinfo : EIATTR_FRAME_SIZE
	.align		4
.L_33:
        /*00cc*/ 	.byte	0x04, 0x11
        /*00ce*/ 	.short	(.L_35 - .L_34)
	.align		4
.L_34:
        /*00d0*/ 	.word	index@(NCHWsegmentfrom1CHWfloat)
        /*00d4*/ 	.word	0x00000000


	//----- nvinfo : EIATTR_REGCOUNT
	.align		4
.L_35:
        /*00d8*/ 	.byte	0x04, 0x2f
        /*00da*/ 	.short	(.L_37 - .L_36)
	.align		4
.L_36:
        /*00dc*/ 	.word	index@(CHWfromSegmentedNCHWfloat)
        /*00e0*/ 	.word	0x0000000a


	//----- nvinfo : EIATTR_FRAME_SIZE
	.align		4
.L_37:
        /*00e4*/ 	.byte	0x04, 0x11
        /*00e6*/ 	.short	(.L_39 - .L_38)
	.align		4
.L_38:
        /*00e8*/ 	.word	index@(CHWfromSegmentedNCHWfloat)
        /*00ec*/ 	.word	0x00000000


	//----- nvinfo : EIATTR_REGCOUNT
	.align		4
.L_39:
        /*00f0*/ 	.byte	0x04, 0x2f
        /*00f2*/ 	.short	(.L_41 - .L_40)
	.align		4
.L_40:
        /*00f4*/ 	.word	index@(l2regularizationfloat)
        /*00f8*/ 	.word	0x00000012


	//----- nvinfo : EIATTR_FRAME_SIZE
	.align		4
.L_41:
        /*00fc*/ 	.byte	0x04, 0x11
        /*00fe*/ 	.short	(.L_43 - .L_42)
	.align		4
.L_42:
        /*0100*/ 	.word	index@($__internal_2_$__cuda_sm3x_div_rn_noftz_f32_slowpath)
        /*0104*/ 	.word	0x00000000


	//----- nvinfo : EIATTR_FRAME_SIZE
	.align		4
.L_43:
        /*0108*/ 	.byte	0x04, 0x11
        /*010a*/ 	.short	(.L_45 - .L_44)
	.align		4
.L_44:
        /*010c*/ 	.word	index@(l2regularizationfloat)
        /*0110*/ 	.word	0x00000000


	//----- nvinfo : EIATTR_REGCOUNT
	.align		4
.L_45:
        /*0114*/ 	.byte	0x04, 0x2f
        /*0116*/ 	.short	(.L_47 - .L_46)
	.align		4
.L_46:
        /*0118*/ 	.word	index@(batchregfloat)
        /*011c*/ 	.word	0x00000010


	//----- nvinfo : EIATTR_FRAME_SIZE
	.align		4
.L_47:
        /*0120*/ 	.byte	0x04, 0x11
        /*0122*/ 	.short	(.L_49 - .L_48)
	.align		4
.L_48:
        /*0124*/ 	.word	index@($__internal_1_$__cuda_sm3x_div_rn_noftz_f32_slowpath)
        /*0128*/ 	.word	0x00000000


	//----- nvinfo : EIATTR_FRAME_SIZE
	.align		4
.L_49:
        /*012c*/ 	.byte	0x04, 0x11
        /*012e*/ 	.short	(.L_51 - .L_50)
	.align		4
.L_50:
        /*0130*/ 	.word	index@(batchregfloat)
        /*0134*/ 	.word	0x00000000


	//----- nvinfo : EIATTR_REGCOUNT
	.align		4
.L_51:
        /*0138*/ 	.byte	0x04, 0x2f
        /*013a*/ 	.short	(.L_53 - .L_52)
	.align		4
.L_52:
        /*013c*/ 	.word	index@(l1l2regularizationfloat)
        /*0140*/ 	.word	0x00000014


	//----- nvinfo : EIATTR_FRAME_SIZE
	.align		4
.L_53:
        /*0144*/ 	.byte	0x04, 0x11
        /*0146*/ 	.short	(.L_55 - .L_54)
	.align		4
.L_54:
        /*0148*/ 	.word	index@($__internal_0_$__cuda_sm3x_div_rn_noftz_f32_slowpath)
        /*014c*/ 	.word	0x00000000


	//----- nvinfo : EIATTR_FRAME_SIZE
	.align		4
.L_55:
        /*0150*/ 	.byte	0x04, 0x11
        /*0152*/ 	.short	(.L_57 - .L_56)
	.align		4
.L_56:
        /*0154*/ 	.word	index@(l1l2regularizationfloat)
        /*0158*/ 	.word	0x00000000


	//----- nvinfo : EIATTR_REGCOUNT
	.align		4
.L_57:
        /*015c*/ 	.byte	0x04, 0x2f
        /*015e*/ 	.short	(.L_59 - .L_58)
	.align		4
.L_58:
        /*0160*/ 	.word	index@(forwardParametricfloat)
        /*0164*/ 	.word	0x0000000e


	//----- nvinfo : EIATTR_FRAME_SIZE
	.align		4
.L_59:
        /*0168*/ 	.byte	0x04, 0x11
        /*016a*/ 	.short	(.L_61 - .L_60)
	.align		4
.L_60:
        /*016c*/ 	.word	index@(forwardParametricfloat)
        /*0170*/ 	.word	0x00000000


	//----- nvinfo : EIATTR_REGCOUNT
	.align		4
.L_61:
        /*0174*/ 	.byte	0x04, 0x2f
        /*0176*/ 	.short	(.L_63 - .L_62)
	.align		4
.L_62:
        /*0178*/ 	.word	index@(backwardParametricfloat)
        /*017c*/ 	.word	0x00000014


	//----- nvinfo : EIATTR_FRAME_SIZE
	.align		4
.L_63:
        /*0180*/ 	.byte	0x04, 0x11
        /*0182*/ 	.short	(.L_65 - .L_64)
	.align		4
.L_64:
        /*0184*/ 	.word	index@(backwardParametricfloat)
        /*0188*/ 	.word	0x00000000


	//----- nvinfo : EIATTR_REGCOUNT
	.align		4
.L_65:
        /*018c*/ 	.byte	0x04, 0x2f
        /*018e*/ 	.short	(.L_67 - .L_66)
	.align		4
.L_66:
        /*0190*/ 	.word	index@(forwardleakyfloat)
        /*0194*/ 	.word	0x0000000c


	//----- nvinfo : EIATTR_FRAME_SIZE
	.align		4
.L_67:
        /*0198*/ 	.byte	0x04, 0x11
        /*019a*/ 	.short	(.L_69 - .L_68)
	.align		4
.L_68:
        /*019c*/ 	.word	index@(forwardleakyfloat)
        /*01a0*/ 	.word	0x00000000


	//----- nvinfo : EIATTR_REGCOUNT
	.align		4
.L_69:
        /*01a4*/ 	.byte	0x04, 0x2f
        /*01a6*/ 	.short	(.L_71 - .L_70)
	.align		4
.L_70:
        /*01a8*/ 	.word	index@(backwardleakyfloat)
        /*01ac*/ 	.word	0x0000000a


	//----- nvinfo : EIATTR_FRAME_SIZE
	.align		4
.L_71:
        /*01b0*/ 	.byte	0x04, 0x11
        /*01b2*/ 	.short	(.L_73 - .L_72)
	.align		4
.L_72:
        /*01b4*/ 	.word	index@(backwardleakyfloat)
        /*01b8*/ 	.word	0x00000000


	//----- nvinfo : EIATTR_MIN_STACK_SIZE
	.align		4
.L_73:
        /*01bc*/ 	.byte	0x04, 0x12
        /*01be*/ 	.short	(.L_75 - .L_74)
	.align		4
.L_74:
        /*01c0*/ 	.word	index@(backwardleakyfloat)
        /*01c4*/ 	.word	0x00000000


	//----- nvinfo : EIATTR_MIN_STACK_SIZE
	.align		4
.L_75:
        /*01c8*/ 	.byte	0x04, 0x12
        /*01ca*/ 	.short	(.L_77 - .L_76)
	.align		4
.L_76:
        /*01cc*/ 	.word	index@(forwardleakyfloat)
        /*01d0*/ 	.word	0x00000000


	//----- nvinfo : EIATTR_MIN_STACK_SIZE
	.align		4
.L_77:
        /*01d4*/ 	.byte	0x04, 0x12
        /*01d6*/ 	.short	(.L_79 - .L_78)
	.align		4
.L_78:
        /*01d8*/ 	.word	index@(backwardParametricfloat)
        /*01dc*/ 	.word	0x00000000


	//----- nvinfo : EIATTR_MIN_STACK_SIZE
	.align		4
.L_79:
        /*01e0*/ 	.byte	0x04, 0x12
        /*01e2*/ 	.short	(.L_81 - .L_80)
	.align		4
.L_80:
        /*01e4*/ 	.word	index@(forwardParametricfloat)
        /*01e8*/ 	.word	0x00000000


	//----- nvinfo : EIATTR_MIN_STACK_SIZE
	.align		4
.L_81:
        /*01ec*/ 	.byte	0x04, 0x12
        /*01ee*/ 	.short	(.L_83 - .L_82)
	.align		4
.L_82:
        /*01f0*/ 	.word	index@(l1l2regularizationfloat)
        /*01f4*/ 	.word	0x00000000


	//----- nvinfo : EIATTR_MIN_STACK_SIZE
	.align		4
.L_83:
        /*01f8*/ 	.byte	0x04, 0x12
        /*01fa*/ 	.short	(.L_85 - .L_84)
	.align		4
.L_84:
        /*01fc*/ 	.word	index@(batchregfloat)
        /*0200*/ 	.word	0x00000000


	//----- nvinfo : EIATTR_MIN_STACK_SIZE
	.align		4
.L_85:
        /*0204*/ 	.byte	0x04, 0x12
        /*0206*/ 	.short	(.L_87 - .L_86)
	.align		4
.L_86:
        /*0208*/ 	.word	index@(l2regularizationfloat)
        /*020c*/ 	.word	0x00000000


	//----- nvinfo : EIATTR_MIN_STACK_SIZE
	.align		4
.L_87:
        /*0210*/ 	.byte	0x04, 0x12
        /*0212*/ 	.short	(.L_89 - .L_88)
	.align		4
.L_88:
        /*0214*/ 	.word	index@(CHWfromSegmentedNCHWfloat)
        /*0218*/ 	.word	0x00000000


	//----- nvinfo : EIATTR_MIN_STACK_SIZE
	.align		4
.L_89:
        /*021c*/ 	.byte	0x04, 0x12
        /*021e*/ 	.short	(.L_91 - .L_90)
	.align		4
.L_90:
        /*0220*/ 	.word	index@(NCHWsegmentfrom1CHWfloat)
        /*0224*/ 	.word	0x00000000


	//----- nvinfo : EIATTR_MIN_STACK_SIZE
	.align		4
.L_91:
        /*0228*/ 	.byte	0x04, 0x12
        /*022a*/ 	.short	(.L_93 - .L_92)
	.align		4
.L_92:
        /*022c*/ 	.word	index@(l1regularizationfloat)
        /*0230*/ 	.word	0x00000000


	//----- nvinfo : EIATTR_MIN_STACK_SIZE
	.align		4
.L_93:
        /*0234*/ 	.byte	0x04, 0x12
        /*0236*/ 	.short	(.L_95 - .L_94)
	.align		4
.L_94:
        /*0238*/ 	.word	index@(adadeltafloat)
        /*023c*/ 	.word	0x00000000


	//----- nvinfo : EIATTR_MIN_STACK_SIZE
	.align		4
.L_95:
        /*0240*/ 	.byte	0x04, 0x12
        /*0242*/ 	.short	(.L_97 - .L_96)
	.align		4
.L_96:
        /*0244*/ 	.word	index@(adamfloat)
        /*0248*/ 	.word	0x00000000


	//----- nvinfo : EIATTR_MIN_STACK_SIZE
	.align		4
.L_97:
        /*024c*/ 	.byte	0x04, 0x12
        /*024e*/ 	.short	(.L_99 - .L_98)
	.align		4
.L_98:
        /*0250*/ 	.word	index@(adagradfloat)
        /*0254*/ 	.word	0x00000000
.L_99:


//--------------------- .nv.compat                --------------------------
	.section	.nv.compat,"",@"SHT_CUDA_COMPAT_INFO"
	.align	4
        /*0000*/ 	.byte	0x02, 0x09, 0x00, 0x00, 0x02, 0x02, 0x01, 0x00, 0x02, 0x05, 0x05, 0x00, 0x03, 0x07, 0x01, 0x01
        /*0010*/ 	.byte	0x02, 0x03, 0x00, 0x00, 0x02, 0x06, 0x01, 0x00, 0x04, 0x0b, 0x08, 0x00, 0x01, 0x00, 0x00, 0x00
        /*0020*/ 	.byte	0x00, 0x00, 0x00, 0x00


//--------------------- .nv.info.backwardleakyfloat --------------------------
	.section	.nv.info.backwardleakyfloat,"",@"SHT_CUDA_INFO"
	.sectionflags	@""
	.align	4


	//----- nvinfo : EIATTR_CUDA_API_VERSION
	.align		4
        /*0000*/ 	.byte	0x04, 0x37
        /*0002*/ 	.short	(.L_101 - .L_100)
.L_100:
        /*0004*/ 	.word	0x00000082


	//----- nvinfo : EIATTR_KPARAM_INFO
	.align		4
.L_101:
        /*0008*/ 	.byte	0x04, 0x17
        /*000a*/ 	.short	(.L_103 - .L_102)
.L_102:
        /*000c*/ 	.word	0x00000000
        /*0010*/ 	.short	0x0004
        /*0012*/ 	.short	0x0020
        /*0014*/ 	.byte	0x00, 0xf0, 0x11, 0x00


	//----- nvinfo : EIATTR_KPARAM_INFO
	.align		4
.L_103:
        /*0018*/ 	.byte	0x04, 0x17
        /*001a*/ 	.short	(.L_105 - .L_104)
.L_104:
        /*001c*/ 	.word	0x00000000
        /*0020*/ 	.short	0x0003
        /*0022*/ 	.short	0x0018
        /*0024*/ 	.byte	0x00, 0xf5, 0x21, 0x00


	//----- nvinfo : EIATTR_KPARAM_INFO
	.align		4
.L_105:
        /*0028*/ 	.byte	0x04, 0x17
        /*002a*/ 	.short	(.L_107 - .L_106)
.L_106:
        /*002c*/ 	.word	0x00000000
        /*0030*/ 	.short	0x0002
        /*0032*/ 	.short	0x0010
        /*0034*/ 	.byte	0x00, 0xf5, 0x21, 0x00


	//----- nvinfo : EIATTR_KPARAM_INFO
	.align		4
.L_107:
        /*0038*/ 	.byte	0x04, 0x17
        /*003a*/ 	.short	(.L_109 - .L_108)
.L_108:
        /*003c*/ 	.word	0x00000000
        /*0040*/ 	.short	0x0001
        /*0042*/ 	.short	0x0008
        /*0044*/ 	.byte	0x00, 0xf5, 0x21, 0x00


	//----- nvinfo : EIATTR_KPARAM_INFO
	.align		4
.L_109:
        /*0048*/ 	.byte	0x04, 0x17
        /*004a*/ 	.short	(.L_111 - .L_110)
.L_110:
        /*004c*/ 	.word	0x00000000
        /*0050*/ 	.short	0x0000
        /*0052*/ 	.short	0x0000
        /*0054*/ 	.byte	0x00, 0xf0, 0x11, 0x00


	//----- nvinfo : EIATTR_SPARSE_MMA_MASK
	.align		4
.L_111:
        /*0058*/ 	.byte	0x03, 0x50
        /*005a*/ 	.short	0x0000


	//----- nvinfo : EIATTR_MAXREG_COUNT
	.align		4
        /*005c*/ 	.byte	0x03, 0x1b
        /*005e*/ 	.short	0x00ff


	//----- nvinfo : EIATTR_MERCURY_ISA_VERSION
	.align		4
        /*0060*/ 	.byte	0x03, 0x5f
        /*0062*/ 	.short	0x0101


	//----- nvinfo : EIATTR_VRC_CTA_INIT_COUNT
	.align		4
        /*0064*/ 	.byte	0x02, 0x4a
	.zero		1
	.zero		1


	//----- nvinfo : EIATTR_EXIT_INSTR_OFFSETS
	.align		4
        /*0068*/ 	.byte	0x04, 0x1c
        /*006a*/ 	.short	(.L_113 - .L_112)


	//   ....[0]....
.L_112:
        /*006c*/ 	.word	0x000000a0


	//   ....[1]....
        /*0070*/ 	.word	0x00000170


	//   ....[2]....
        /*0074*/ 	.word	0x00000200


	//----- nvinfo : EIATTR_CRS_STACK_SIZE
	.align		4
.L_113:
        /*0078*/ 	.byte	0x04, 0x1e
        /*007a*/ 	.short	(.L_115 - .L_114)
.L_114:
        /*007c*/ 	.word	0x00000000


	//----- nvinfo : EIATTR_CBANK_PARAM_SIZE
	.align		4
.L_115:
        /*0080*/ 	.byte	0x03, 0x19
        /*0082*/ 	.short	0x0024


	//----- nvinfo : EIATTR_PARAM_CBANK
	.align		4
        /*0084*/ 	.byte	0x04, 0x0a
        /*0086*/ 	.short	(.L_117 - .L_116)
	.align		4
.L_116:
        /*0088*/ 	.word	index@(.nv.constant0.backwardleakyfloat)
        /*008c*/ 	.short	0x0380
        /*008e*/ 	.short	0x0024


	//----- nvinfo : EIATTR_SW_WAR
	.align		4
.L_117:
        /*0090*/ 	.byte	0x04, 0x36
        /*0092*/ 	.short	(.L_119 - .L_118)
.L_118:
        /*0094*/ 	.word	0x00000008
.L_119:


//--------------------- .nv.info.forwardleakyfloat --------------------------
	.section	.nv.info.forwardleakyfloat,"",@"SHT_CUDA_INFO"
	.sectionflags	@""
	.align	4


	//----- nvinfo : EIATTR_CUDA_API_VERSION
	.align		4
        /*0000*/ 	.byte	0x04, 0x37
        /*0002*/ 	.short	(.L_121 - .L_120)
.L_120:
        /*0004*/ 	.word	0x00000082


	//----- nvinfo : EIATTR_KPARAM_INFO
	.align		4
.L_121:
        /*0008*/ 	.byte	0x04, 0x17
        /*000a*/ 	.short	(.L_123 - .L_122)
.L_122:
        /*000c*/ 	.word	0x00000000
        /*0010*/ 	.short	0x0003
        /*0012*/ 	.short	0x0018
        /*0014*/ 	.byte	0x00, 0xf0, 0x11, 0x00


	//----- nvinfo : EIATTR_KPARAM_INFO
	.align		4
.L_123:
        /*0018*/ 	.byte	0x04, 0x17
        /*001a*/ 	.short	(.L_125 - .L_124)
.L_124:
        /*001c*/ 	.word	0x00000000
        /*0020*/ 	.short	0x0002
        /*0022*/ 	.short	0x0010
        /*0024*/ 	.byte	0x00, 0xf5, 0x21, 0x00


	//----- nvinfo : EIATTR_KPARAM_INFO
	.align		4
.L_125:
        /*0028*/ 	.byte	0x04, 0x17
        /*002a*/ 	.short	(.L_127 - .L_126)
.L_126:
        /*002c*/ 	.word	0x00000000
        /*0030*/ 	.short	0x0001
        /*0032*/ 	.short	0x0008
        /*0034*/ 	.byte	0x00, 0xf5, 0x21, 0x00


	//----- nvinfo : EIATTR_KPARAM_INFO
	.align		4
.L_127:
        /*0038*/ 	.byte	0x04, 0x17
        /*003a*/ 	.short	(.L_129 - .L_128)
.L_128:
        /*003c*/ 	.word	0x00000000
        /*0040*/ 	.short	0x0000
        /*0042*/ 	.short	0x0000
        /*0044*/ 	.byte	0x00, 0xf0, 0x11, 0x00


	//----- nvinfo : EIATTR_SPARSE_MMA_MASK
	.align		4
.L_129:
        /*0048*/ 	.byte	0x03, 0x50
        /*004a*/ 	.short	0x0000


	//----- nvinfo : EIATTR_MAXREG_COUNT
	.align		4
        /*004c*/ 	.byte	0x03, 0x1b
        /*004e*/ 	.short	0x00ff


	//----- nvinfo : EIATTR_MERCURY_ISA_VERSION
	.align		4
        /*0050*/ 	.byte	0x03, 0x5f
        /*0052*/ 	.short	0x0101


	//----- nvinfo : EIATTR_VRC_CTA_INIT_COUNT
	.align		4
        /*0054*/ 	.byte	0x02, 0x4a
	.zero		1
	.zero		1


	//----- nvinfo : EIATTR_EXIT_INSTR_OFFSETS
	.align		4
        /*0058*/ 	.byte	0x04, 0x1c
        /*005a*/ 	.short	(.L_131 - .L_130)


	//   ....[0]....
.L_130:
        /*005c*/ 	.word	0x000000a0


	//   ....[1]....
        /*0060*/ 	.word	0x00000130


	//   ....[2]....
        /*0064*/ 	.word	0x00000190


	//----- nvinfo : EIATTR_CBANK_PARAM_SIZE
	.align		4
.L_131:
        /*0068*/ 	.byte	0x03, 0x19
        /*006a*/ 	.short	0x001c


	//----- nvinfo : EIATTR_PARAM_CBANK
	.align		4
        /*006c*/ 	.byte	0x04, 0x0a
        /*006e*/ 	.short	(.L_133 - .L_132)
	.align		4
.L_132:
        /*0070*/ 	.word	index@(.nv.constant0.forwardleakyfloat)
        /*0074*/ 	.short	0x0380
        /*0076*/ 	.short	0x001c


	//----- nvinfo : EIATTR_SW_WAR
	.align		4
.L_133:
        /*0078*/ 	.byte	0x04, 0x36
        /*007a*/ 	.short	(.L_135 - .L_134)
.L_134:
        /*007c*/ 	.word	0x00000008
.L_135:


//--------------------- .nv.info.backwardParametricfloat --------------------------
	.section	.nv.info.backwardParametricfloat,"",@"SHT_CUDA_INFO"
	.sectionflags	@""
	.align	4


	//----- nvinfo : EIATTR_CUDA_API_VERSION
	.align		4
        /*0000*/ 	.byte	0x04, 0x37
        /*0002*/ 	.short	(.L_137 - .L_136)
.L_136:
        /*0004*/ 	.word	0x00000082


	//----- nvinfo : EIATTR_KPARAM_INFO
	.align		4
.L_137:
        /*0008*/ 	.byte	0x04, 0x17
        /*000a*/ 	.short	(.L_139 - .L_138)
.L_138:
        /*000c*/ 	.word	0x00000000
        /*0010*/ 	.short	0x0006
        /*0012*/ 	.short	0x0028
        /*0014*/ 	.byte	0x00, 0xf5, 0x21, 0x00


	//----- nvinfo : EIATTR_KPARAM_INFO
	.align		4
.L_139:
        /*0018*/ 	.byte	0x04, 0x17
        /*001a*/ 	.short	(.L_141 - .L_140)
.L_140:
        /*001c*/ 	.word	0x00000000
        /*0020*/ 	.short	0x0005
        /*0022*/ 	.short	0x0020
        /*0024*/ 	.byte	0x00, 0xf5, 0x21, 0x00


	//----- nvinfo : EIATTR_KPARAM_INFO
	.align		4
.L_141:
        /*0028*/ 	.byte	0x04, 0x17
        /*002a*/ 	.short	(.L_143 - .L_142)
.L_142:
        /*002c*/ 	.word	0x00000000
        /*0030*/ 	.short	0x0004
        /*0032*/ 	.short	0x0018
        /*0034*/ 	.byte	0x00, 0xf5, 0x21, 0x00


	//----- nvinfo : EIATTR_KPARAM_INFO
	.align		4
.L_143:
        /*0038*/ 	.byte	0x04, 0x17
        /*003a*/ 	.short	(.L_145 - .L_144)
.L_144:
        /*003c*/ 	.word	0x00000000
        /*0040*/ 	.short	0x0003
        /*0042*/ 	.short	0x0010
        /*0044*/ 	.byte	0x00, 0xf5, 0x21, 0x00


	//----- nvinfo : EIATTR_KPARAM_INFO
	.align		4
.L_145:
        /*0048*/ 	.byte	0x04, 0x17
        /*004a*/ 	.short	(.L_147 - .L_146)
.L_146:
        /*004c*/ 	.word	0x00000000
        /*0050*/ 	.short	0x0002
        /*0052*/ 	.short	0x0008
        /*0054*/ 	.byte	0x00, 0xf5, 0x21, 0x00


	//----- nvinfo : EIATTR_KPARAM_INFO
	.align		4
.L_147:
        /*0058*/ 	.byte	0x04, 0x17
        /*005a*/ 	.short	(.L_149 - .L_148)
.L_148:
        /*005c*/ 	.word	0x00000000
        /*0060*/ 	.short	0x0001
        /*0062*/ 	.short	0x0004
        /*0064*/ 	.byte	0x00, 0xf0, 0x11, 0x00


	//----- nvinfo : EIATTR_KPARAM_INFO
	.align		4
.L_149:
        /*0068*/ 	.byte	0x04, 0x17
        /*006a*/ 	.short	(.L_151 - .L_150)
.L_150:
        /*006c*/ 	.word	0x00000000
        /*0070*/ 	.short	0x0000
        /*0072*/ 	.short	0x0000
        /*0074*/ 	.byte	0x00, 0xf0, 0x11, 0x00


	//----- nvinfo : EIATTR_SPARSE_MMA_MASK
	.align		4
.L_151:
        /*0078*/ 	.byte	0x03, 0x50
        /*007a*/ 	.short	0x0000


	//----- nvinfo : EIATTR_MAXREG_COUNT
	.align		4
        /*007c*/ 	.byte	0x03, 0x1b
        /*007e*/ 	.short	0x00ff


	//----- nvinfo : EIATTR_MERCURY_ISA_VERSION
	.align		4
        /*0080*/ 	.byte	0x03, 0x5f
        /*0082*/ 	.short	0x0101


	//----- nvinfo : EIATTR_VRC_CTA_INIT_COUNT
	.align		4
        /*0084*/ 	.byte	0x02, 0x4a
	.zero		1
	.zero		1


	//----- nvinfo : EIATTR_EXIT_INSTR_OFFSETS
	.align		4
        /*0088*/ 	.byte	0x04, 0x1c
        /*008a*/ 	.short	(.L_153 - .L_152)


	//   ....[0]....
.L_152:
        /*008c*/ 	.word	0x000000c0


	//   ....[1]....
        /*0090*/ 	.word	0x00000190


	//   ....[2]....
        /*0094*/ 	.word	0x000002a0


	//----- nvinfo : EIATTR_CRS_STACK_SIZE
	.align		4
.L_153:
        /*0098*/ 	.byte	0x04, 0x1e
        /*009a*/ 	.short	(.L_155 - .L_154)
.L_154:
        /*009c*/ 	.word	0x00000000


	//----- nvinfo : EIATTR_CBANK_PARAM_SIZE
	.align		4
.L_155:
        /*00a0*/ 	.byte	0x03, 0x19
        /*00a2*/ 	.short	0x0030


	//----- nvinfo : EIATTR_PARAM_CBANK
	.align		4
        /*00a4*/ 	.byte	0x04, 0x0a
        /*00a6*/ 	.short	(.L_157 - .L_156)
	.align		4
.L_156:
        /*00a8*/ 	.word	index@(.nv.constant0.backwardParametricfloat)
        /*00ac*/ 	.short	0x0380
        /*00ae*/ 	.short	0x0030


	//----- nvinfo : EIATTR_SW_WAR
	.align		4
.L_157:
        /*00b0*/ 	.byte	0x04, 0x36
        /*00b2*/ 	.short	(.L_159 - .L_158)
.L_158:
        /*00b4*/ 	.word	0x00000008
.L_159:


//--------------------- .nv.info.forwardParametricfloat --------------------------
	.section	.nv.info.forwardParametricfloat,"",@"SHT_CUDA_INFO"
	.sectionflags	@""
	.align	4


	//----- nvinfo : EIATTR_CUDA_API_VERSION
	.align		4
        /*0000*/ 	.byte	0x04, 0x37
        /*0002*/ 	.short	(.L_161 - .L_160)
.L_160:
        /*0004*/ 	.word	0x00000082


	//----- nvinfo : EIATTR_KPARAM_INFO
	.align		4
.L_161:
        /*0008*/ 	.byte	0x04, 0x17
        /*000a*/ 	.short	(.L_163 - .L_162)
.L_162:
        /*000c*/ 	.word	0x00000000
        /*0010*/ 	.short	0x0004
        /*0012*/ 	.short	0x0018
        /*0014*/ 	.byte	0x00, 0xf5, 0x21, 0x00


	//----- nvinfo : EIATTR_KPARAM_INFO
	.align		4
.L_163:
        /*0018*/ 	.byte	0x04, 0x17
        /*001a*/ 	.short	(.L_165 - .L_164)
.L_164:
        /*001c*/ 	.word	0x00000000
        /*0020*/ 	.short	0x0003
        /*0022*/ 	.short	0x0010
        /*0024*/ 	.byte	0x00, 0xf5, 0x21, 0x00


	//----- nvinfo : EIATTR_KPARAM_INFO
	.align		4
.L_165:
        /*0028*/ 	.byte	0x04, 0x17
        /*002a*/ 	.short	(.L_167 - .L_166)
.L_166:
        /*002c*/ 	.word	0x00000000
        /*0030*/ 	.short	0x0002
        /*0032*/ 	.short	0x0008
        /*0034*/ 	.byte	0x00, 0xf5, 0x21, 0x00


	//----- nvinfo : EIATTR_KPARAM_INFO
	.align		4
.L_167:
        /*0038*/ 	.byte	0x04, 0x17
        /*003a*/ 	.short	(.L_169 - .L_168)
.L_168:
        /*003c*/ 	.word	0x00000000
        /*0040*/ 	.short	0x0001
        /*0042*/ 	.short	0x0004
        /*0044*/ 	.byte	0x00, 0xf0, 0x11, 0x00


	//----- nvinfo : EIATTR_KPARAM_INFO
	.align		4
.L_169:
        /*0048*/ 	.byte	0x04, 0x17
        /*004a*/ 	.short	(.L_171 - .L_170)
.L_170:
        /*004c*/ 	.word	0x00000000
        /*0050*/ 	.short	0x0000
        /*0052*/ 	.short	0x0000
        /*0054*/ 	.byte	0x00, 0xf0, 0x11, 0x00


	//----- nvinfo : EIATTR_SPARSE_MMA_MASK
	.align		4
.L_171:
        /*0058*/ 	.byte	0x03, 0x50
        /*005a*/ 	.short	0x0000


	//----- nvinfo : EIATTR_MAXREG_COUNT
	.align		4
        /*005c*/ 	.byte	0x03, 0x1b
        /*005e*/ 	.short	0x00ff


	//----- nvinfo : EIATTR_MERCURY_ISA_VERSION
	.align		4
        /*0060*/ 	.byte	0x03, 0x5f
        /*0062*/ 	.short	0x0101


	//----- nvinfo : EIATTR_VRC_CTA_INIT_COUNT
	.align		4
        /*0064*/ 	.byte	0x02, 0x4a
	.zero		1
	.zero		1


	//----- nvinfo : EIATTR_EXIT_INSTR_OFFSETS
	.align		4
        /*0068*/ 	.byte	0x04, 0x1c
        /*006a*/ 	.short	(.L_173 - .L_172)


	//   ....[0]....
.L_172:
        /*006c*/ 	.word	0x000000c0


	//   ....[1]....
        /*0070*/ 	.word	0x00000150


	//   ....[2]....
        /*0074*/ 	.word	0x000001d0


	//----- nvinfo : EIATTR_CBANK_PARAM_SIZE
	.align		4
.L_173:
        /*0078*/ 	.byte	0x03, 0x19
        /*007a*/ 	.short	0x0020


	//----- nvinfo : EIATTR_PARAM_CBANK
	.align		4
        /*007c*/ 	.byte	0x04, 0x0a
        /*007e*/ 	.short	(.L_175 - .L_174)
	.align		4
.L_174:
        /*0080*/ 	.word	index@(.nv.constant0.forwardParametricfloat)
        /*0084*/ 	.short	0x0380
        /*0086*/ 	.short	0x0020


	//----- nvinfo : EIATTR_SW_WAR
	.align		4
.L_175:
        /*0088*/ 	.byte	0x04, 0x36
        /*008a*/ 	.short	(.L_177 - .L_176)
.L_176:
        /*008c*/ 	.word	0x00000008
.L_177:


//--------------------- .nv.info.l1l2regularizationfloat --------------------------
	.section	.nv.info.l1l2regularizationfloat,"",@"SHT_CUDA_INFO"
	.sectionflags	@""
	.align	4


	//----- nvinfo : EIATTR_CUDA_API_VERSION
	.align		4
        /*0000*/ 	.byte	0x04, 0x37
        /*0002*/ 	.short	(.L_179 - .L_178)
.L_178:
        /*0004*/ 	.word	0x00000082


	//----- nvinfo : EIATTR_KPARAM_INFO
	.align		4
.L_179:
        /*0008*/ 	.byte	0x04, 0x17
        /*000a*/ 	.short	(.L_181 - .L_180)
.L_180:
        /*000c*/ 	.word	0x00000000
        /*0010*/ 	.short	0x0007
        /*0012*/ 	.short	0x0030
        /*0014*/ 	.byte	0x00, 0xf0, 0x11, 0x00


	//----- nvinfo : EIATTR_KPARAM_INFO
	.align		4
.L_181:
        /*0018*/ 	.byte	0x04, 0x17
        /*001a*/ 	.short	(.L_183 - .L_182)
.L_182:
        /*001c*/ 	.word	0x00000000
        /*0020*/ 	.short	0x0006
        /*0022*/ 	.short	0x002c
        /*0024*/ 	.byte	0x00, 0xf0, 0x11, 0x00


	//----- nvinfo : EIATTR_KPARAM_INFO
	.align		4
.L_183:
        /*0028*/ 	.byte	0x04, 0x17
        /*002a*/ 	.short	(.L_185 - .L_184)
.L_184:
        /*002c*/ 	.word	0x00000000
        /*0030*/ 	.short	0x0005
        /*0032*/ 	.short	0x0028
        /*0034*/ 	.byte	0x00, 0xf0, 0x11, 0x00


	//----- nvinfo : EIATTR_KPARAM_INFO
	.align		4
.L_185:
        /*0038*/ 	.byte	0x04, 0x17
        /*003a*/ 	.short	(.L_187 - .L_186)
.L_186:
        /*003c*/ 	.word	0x00000000
        /*0040*/ 	.short	0x0004
        /*0042*/ 	.short	0x0020
        /*0044*/ 	.byte	0x00, 0xf5, 0x21, 0x00


	//----- nvinfo : EIATTR_KPARAM_INFO
	.align		4
.L_187:
        /*0048*/ 	.byte	0x04, 0x17
        /*004a*/ 	.short	(.L_189 - .L_188)
.L_188:
        /*004c*/ 	.word	0x00000000
        /*0050*/ 	.short	0x0003
        /*0052*/ 	.short	0x0018
        /*0054*/ 	.byte	0x00, 0xf5, 0x21, 0x00


	//----- nvinfo : EIATTR_KPARAM_INFO
	.align		4
.L_189:
        /*0058*/ 	.byte	0x04, 0x17
        /*005a*/ 	.short	(.L_191 - .L_190)
.L_190:
        /*005c*/ 	.word	0x00000000
        /*0060*/ 	.short	0x0002
        /*0062*/ 	.short	0x0010
        /*0064*/ 	.byte	0x00, 0xf5, 0x21, 0x00


	//----- nvinfo : EIATTR_KPARAM_INFO
	.align		4
.L_191:
        /*0068*/ 	.byte	0x04, 0x17
        /*006a*/ 	.short	(.L_193 - .L_192)
.L_192:
        /*006c*/ 	.word	0x00000000
        /*0070*/ 	.short	0x0001
        /*0072*/ 	.short	0x0008
        /*0074*/ 	.byte	0x00, 0xf5, 0x21, 0x00


	//----- nvinfo : EIATTR_KPARAM_INFO
	.align		4
.L_193:
        /*0078*/ 	.byte	0x04, 0x17
        /*007a*/ 	.short	(.L_195 - .L_194)
.L_194:
        /*007c*/ 	.word	0x00000000
        /*0080*/ 	.short	0x0000
        /*0082*/ 	.short	0x0000
        /*0084*/ 	.byte	0x00, 0xf0, 0x11, 0x00


	//----- nvinfo : EIATTR_SPARSE_MMA_MASK
	.align		4
.L_195:
        /*0088*/ 	.byte	0x03, 0x50
        /*008a*/ 	.short	0x0000


	//----- nvinfo : EIATTR_MAXREG_COUNT
	.align		4
        /*008c*/ 	.byte	0x03, 0x1b
        /*008e*/ 	.short	0x00ff


	//----- nvinfo : EIATTR_MERCURY_ISA_VERSION
	.align		4
        /*0090*/ 	.byte	0x03, 0x5f
        /*0092*/ 	.short	0x0101


	//----- nvinfo : EIATTR_VRC_CTA_INIT_COUNT
	.align		4
        /*0094*/ 	.byte	0x02, 0x4a
	.zero		1
	.zero		1


	//----- nvinfo : EIATTR_EXIT_INSTR_OFFSETS
	.align		4
        /*0098*/ 	.byte	0x04, 0x1c
        /*009a*/ 	.short	(.L_197 - .L_196)


	//   ....[0]....
.L_196:
        /*009c*/ 	.word	0x000000a0


	//   ....[1]....
        /*00a0*/ 	.word	0x00000330


	//----- nvinfo : EIATTR_CRS_STACK_SIZE
	.align		4
.L_197:
        /*00a4*/ 	.byte	0x04, 0x1e
        /*00a6*/ 	.short	(.L_199 - .L_198)
.L_198:
        /*00a8*/ 	.word	0x00000000


	//----- nvinfo : EIATTR_CBANK_PARAM_SIZE
	.align		4
.L_199:
        /*00ac*/ 	.byte	0x03, 0x19
        /*00ae*/ 	.short	0x0034


	//----- nvinfo : EIATTR_PARAM_CBANK
	.align		4
        /*00b0*/ 	.byte	0x04, 0x0a
        /*00b2*/ 	.short	(.L_201 - .L_200)
	.align		4
.L_200:
        /*00b4*/ 	.word	index@(.nv.constant0.l1l2regularizationfloat)
        /*00b8*/ 	.short	0x0380
        /*00ba*/ 	.short	0x0034


	//----- nvinfo : EIATTR_SW_WAR
	.align		4
.L_201:
        /*00bc*/ 	.byte	0x04, 0x36
        /*00be*/ 	.short	(.L_203 - .L_202)
.L_202:
        /*00c0*/ 	.word	0x00000008
.L_203:


//--------------------- .nv.info.batchregfloat    --------------------------
	.section	.nv.info.batchregfloat,"",@"SHT_CUDA_INFO"
	.sectionflags	@""
	.align	4


	//----- nvinfo : EIATTR_CUDA_API_VERSION
	.align		4
        /*0000*/ 	.byte	0x04, 0x37
        /*0002*/ 	.short	(.L_205 - .L_204)
.L_204:
        /*0004*/ 	.word	0x00000082


	//----- nvinfo : EIATTR_KPARAM_INFO
	.align		4
.L_205:
        /*0008*/ 	.byte	0x04, 0x17
        /*000a*/ 	.short	(.L_207 - .L_206)
.L_206:
        /*000c*/ 	.word	0x00000000
        /*0010*/ 	.short	0x0002
        /*0012*/ 	.short	0x0010
        /*0014*/ 	.byte	0x00, 0xf0, 0x11, 0x00


	//----- nvinfo : EIATTR_KPARAM_INFO
	.align		4
.L_207:
        /*0018*/ 	.byte	0x04, 0x17
        /*001a*/ 	.short	(.L_209 - .L_208)
.L_208:
        /*001c*/ 	.word	0x00000000
        /*0020*/ 	.short	0x0001
        /*0022*/ 	.short	0x0008
        /*0024*/ 	.byte	0x00, 0xf5, 0x21, 0x00


	//----- nvinfo : EIATTR_KPARAM_INFO
	.align		4
.L_209:
        /*0028*/ 	.byte	0x04, 0x17
        /*002a*/ 	.short	(.L_211 - .L_210)
.L_210:
        /*002c*/ 	.word	0x00000000
        /*0030*/ 	.short	0x0000
        /*0032*/ 	.short	0x0000
        /*0034*/ 	.byte	0x00, 0xf0, 0x11, 0x00


	//----- nvinfo : EIATTR_SPARSE_MMA_MASK
	.align		4
.L_211:
        /*0038*/ 	.byte	0x03, 0x50
        /*003a*/ 	.short	0x0000


	//----- nvinfo : EIATTR_MAXREG_COUNT
	.align		4
        /*003c*/ 	.byte	0x03, 0x1b
        /*003e*/ 	.short	0x00ff


	//----- nvinfo : EIATTR_MERCURY_ISA_VERSION
	.align		4
        /*0040*/ 	.byte	0x03, 0x5f
        /*0042*/ 	.short	0x0101


	//----- nvinfo : EIATTR_VRC_CTA_INIT_COUNT
	.align		4
        /*0044*/ 	.byte	0x02, 0x4a
	.zero		1
	.zero		1


	//----- nvinfo : EIATTR_EXIT_INSTR_OFFSETS
	.align		4
        /*0048*/ 	.byte	0x04, 0x1c
        /*004a*/ 	.short	(.L_213 - .L_212)


	//   ....[0]....
.L_212:
        /*004c*/ 	.word	0x000000a0


	//   ....[1]....
        /*0050*/ 	.word	0x000001e0


	//----- nvinfo : EIATTR_CRS_STACK_SIZE
	.align		4
.L_213:
        /*0054*/ 	.byte	0x04, 0x1e
        /*0056*/ 	.short	(.L_215 - .L_214)
.L_214:
        /*0058*/ 	.word	0x00000000


	//----- nvinfo : EIATTR_CBANK_PARAM_SIZE
	.align		4
.L_215:
        /*005c*/ 	.byte	0x03, 0x19
        /*005e*/ 	.short	0x0014


	//----- nvinfo : EIATTR_PARAM_CBANK
	.align		4
        /*0060*/ 	.byte	0x04, 0x0a
        /*0062*/ 	.short	(.L_217 - .L_216)
	.align		4
.L_216:
        /*0064*/ 	.word	index@(.nv.constant0.batchregfloat)
        /*0068*/ 	.short	0x0380
        /*006a*/ 	.short	0x0014


	//----- nvinfo : EIATTR_SW_WAR
	.align		4
.L_217:
        /*006c*/ 	.byte	0x04, 0x36
        /*006e*/ 	.short	(.L_219 - .L_218)
.L_218:
        /*0070*/ 	.word	0x00000008
.L_219:


//--------------------- .nv.info.l2regularizationfloat --------------------------
	.section	.nv.info.l2regularizationfloat,"",@"SHT_CUDA_INFO"
	.sectionflags	@""
	.align	4


	//----- nvinfo : EIATTR_CUDA_API_VERSION
	.align		4
        /*0000*/ 	.byte	0x04, 0x37
        /*0002*/ 	.short	(.L_221 - .L_220)
.L_220:
        /*0004*/ 	.word	0x00000082


	//----- nvinfo : EIATTR_KPARAM_INFO
	.align		4
.L_221:
        /*0008*/ 	.byte	0x04, 0x17
        /*000a*/ 	.short	(.L_223 - .L_222)
.L_222:
        /*000c*/ 	.word	0x00000000
        /*0010*/ 	.short	0x0007
        /*0012*/ 	.short	0x0030
        /*0014*/ 	.byte	0x00, 0xf0, 0x11, 0x00


	//----- nvinfo : EIATTR_KPARAM_INFO
	.align		4
.L_223:
        /*0018*/ 	.byte	0x04, 0x17
        /*001a*/ 	.short	(.L_225 - .L_224)
.L_224:
        /*001c*/ 	.word	0x00000000
        /*0020*/ 	.short	0x0006
        /*0022*/ 	.short	0x002c
        /*0024*/ 	.byte	0x00, 0xf0, 0x11, 0x00


	//----- nvinfo : EIATTR_KPARAM_INFO
	.align		4
.L_225:
        /*0028*/ 	.byte	0x04, 0x17
        /*002a*/ 	.short	(.L_227 - .L_226)
.L_226:
        /*002c*/ 	.word	0x00000000
        /*0030*/ 	.short	0x0005
        /*0032*/ 	.short	0x0028
        /*0034*/ 	.byte	0x00, 0xf0, 0x11, 0x00


	//----- nvinfo : EIATTR_KPARAM_INFO
	.align		4
.L_227:
        /*0038*/ 	.byte	0x04, 0x17
        /*003a*/ 	.short	(.L_229 - .L_228)
.L_228:
        /*003c*/ 	.word	0x00000000
        /*0040*/ 	.short	0x0004
        /*0042*/ 	.short	0x0020
        /*0044*/ 	.byte	0x00, 0xf5, 0x21, 0x00


	//----- nvinfo : EIATTR_KPARAM_INFO
	.align		4
.L_229:
        /*0048*/ 	.byte	0x04, 0x17
        /*004a*/ 	.short	(.L_231 - .L_230)
.L_230:
        /*004c*/ 	.word	0x00000000
        /*0050*/ 	.short	0x0003
        /*0052*/ 	.short	0x0018
        /*0054*/ 	.byte	0x00, 0xf5, 0x21, 0x00


	//----- nvinfo : EIATTR_KPARAM_INFO
	.align		4
.L_231:
        /*0058*/ 	.byte	0x04, 0x17
        /*005a*/ 	.short	(.L_233 - .L_232)
.L_232:
        /*005c*/ 	.word	0x00000000
        /*0060*/ 	.short	0x0002
        /*0062*/ 	.short	0x0010
        /*0064*/ 	.byte	0x00, 0xf5, 0x21, 0x00


	//----- nvinfo : EIATTR_KPARAM_INFO
	.align		4
.L_233:
        /*0068*/ 	.byte	0x04, 0x17
        /*006a*/ 	.short	(.L_235 - .L_234)
.L_234:
        /*006c*/ 	.word	0x00000000
        /*0070*/ 	.short	0x0001
        /*0072*/ 	.short	0x0008
        /*0074*/ 	.byte	0x00, 0xf5, 0x21, 0x00


	//----- nvinfo : EIATTR_KPARAM_INFO
	.align		4
.L_235:
        /*0078*/ 	.byte	0x04, 0x17
        /*007a*/ 	.short	(.L_237 - .L_236)
.L_236:
        /*007c*/ 	.word	0x00000000
        /*0080*/ 	.short	0x0000
        /*0082*/ 	.short	0x0000
        /*0084*/ 	.byte	0x00, 0xf0, 0x11, 0x00


	//----- nvinfo : EIATTR_SPARSE_MMA_MASK
	.align		4
.L_237:
        /*0088*/ 	.byte	0x03, 0x50
        /*008a*/ 	.short	0x0000


	//----- nvinfo : EIATTR_MAXREG_COUNT
	.align		4
        /*008c*/ 	.byte	0x03, 0x1b
        /*008e*/ 	.short	0x00ff


	//----- nvinfo : EIATTR_MERCURY_ISA_VERSION
	.align		4
        /*0090*/ 	.byte	0x03, 0x5f
        /*0092*/ 	.short	0x0101


	//----- nvinfo : EIATTR_VRC_CTA_INIT_COUNT
	.align		4
        /*0094*/ 	.byte	0x02, 0x4a
	.zero		1
	.zero		1


	//----- nvinfo : EIATTR_EXIT_INSTR_OFFSETS
	.align		4
        /*0098*/ 	.byte	0x04, 0x1c
        /*009a*/ 	.short	(.L_239 - .L_238)


	//   ....[0]....
.L_238:
        /*009c*/ 	.word	0x000000a0


	//   ....[1]....
        /*00a0*/ 	.word	0x00000290


	//----- nvinfo : EIATTR_CRS_STACK_SIZE
	.align		4
.L_239:
        /*00a4*/ 	.byte	0x04, 0x1e
        /*00a6*/ 	.short	(.L_241 - .L_240)
.L_240:
        /*00a8*/ 	.word	0x00000000


	//----- nvinfo : EIATTR_CBANK_PARAM_SIZE
	.align		4
.L_241:
        /*00ac*/ 	.byte	0x03, 0x19
        /*00ae*/ 	.short	0x0034


	//----- nvinfo : EIATTR_PARAM_CBANK
	.align		4
        /*00b0*/ 	.byte	0x04, 0x0a
        /*00b2*/ 	.short	(.L_243 - .L_242)
	.align		4
.L_242:
        /*00b4*/ 	.word	index@(.nv.constant0.l2regularizationfloat)
        /*00b8*/ 	.short	0x0380
        /*00ba*/ 	.short	0x0034


	//----- nvinfo : EIATTR_SW_WAR
	.align		4
.L_243:
        /*00bc*/ 	.byte	0x04, 0x36
        /*00be*/ 	.short	(.L_245 - .L_244)
.L_244:
        /*00c0*/ 	.word	0x00000008
.L_245:


//--------------------- .nv.info.CHWfromSegmentedNCHWfloat --------------------------
	.section	.nv.info.CHWfromSegmentedNCHWfloat,"",@"SHT_CUDA_INFO"
	.sectionflags	@""
	.align	4


	//----- nvinfo : EIATTR_CUDA_API_VERSION
	.align		4
        /*0000*/ 	.byte	0x04, 0x37
        /*0002*/ 	.short	(.L_247 - .L_246)
.L_246:
        /*0004*/ 	.word	0x00000082


	//----- nvinfo : EIATTR_KPARAM_INFO
	.align		4
.L_247:
        /*0008*/ 	.byte	0x04, 0x17
        /*000a*/ 	.short	(.L_249 - .L_248)
.L_248:
        /*000c*/ 	.word	0x00000000
        /*0010*/ 	.short	0x0009
        /*0012*/ 	.short	0x0028
        /*0014*/ 	.byte	0x00, 0xf5, 0x21, 0x00


	//----- nvinfo : EIATTR_KPARAM_INFO
	.align		4
.L_249:
        /*0018*/ 	.byte	0x04, 0x17
        /*001a*/ 	.short	(.L_251 - .L_250)
.L_250:
        /*001c*/ 	.word	0x00000000
        /*0020*/ 	.short	0x0008
        /*0022*/ 	.short	0x0020
        /*0024*/ 	.byte	0x00, 0xf5, 0x21, 0x00


	//----- nvinfo : EIATTR_KPARAM_INFO
	.align		4
.L_251:
        /*0028*/ 	.byte	0x04, 0x17
        /*002a*/ 	.short	(.L_253 - .L_252)
.L_252:
        /*002c*/ 	.word	0x00000000
        /*0030*/ 	.short	0x0007
        /*0032*/ 	.short	0x001c
        /*0034*/ 	.byte	0x00, 0xf0, 0x11, 0x00


	//----- nvinfo : EIATTR_KPARAM_INFO
	.align		4
.L_253:
        /*0038*/ 	.byte	0x04, 0x17
        /*003a*/ 	.short	(.L_255 - .L_254)
.L_254:
        /*003c*/ 	.word	0x00000000
        /*0040*/ 	.short	0x0006
        /*0042*/ 	.short	0x0018
        /*0044*/ 	.byte	0x00, 0xf0, 0x11, 0x00


	//----- nvinfo : EIATTR_KPARAM_INFO
	.align		4
.L_255:
        /*0048*/ 	.byte	0x04, 0x17
        /*004a*/ 	.short	(.L_257 - .L_256)
.L_256:
        /*004c*/ 	.word	0x00000000
        /*0050*/ 	.short	0x0005
        /*0052*/ 	.short	0x0014
        /*0054*/ 	.byte	0x00, 0xf0, 0x11, 0x00


	//----- nvinfo : EIATTR_KPARAM_INFO
	.align		4
.L_257:
        /*0058*/ 	.byte	0x04, 0x17
        /*005a*/ 	.short	(.L_259 - .L_258)
.L_258:
        /*005c*/ 	.word	0x00000000
        /*0060*/ 	.short	0x0004
        /*0062*/ 	.short	0x0010
        /*0064*/ 	.byte	0x00, 0xf0, 0x11, 0x00


	//----- nvinfo : EIATTR_KPARAM_INFO
	.align		4
.L_259:
        /*0068*/ 	.byte	0x04, 0x17
        /*006a*/ 	.short	(.L_261 - .L_260)
.L_260:
        /*006c*/ 	.word	0x00000000
        /*0070*/ 	.short	0x0003
        /*0072*/ 	.short	0x000c
        /*0074*/ 	.byte	0x00, 0xf0, 0x11, 0x00


	//----- nvinfo : EIATTR_KPARAM_INFO
	.align		4
.L_261:
        /*0078*/ 	.byte	0x04, 0x17
        /*007a*/ 	.short	(.L_263 - .L_262)
.L_262:
        /*007c*/ 	.word	0x00000000
        /*0080*/ 	.short	0x0002
        /*0082*/ 	.short	0x0008
        /*0084*/ 	.byte	0x00, 0xf0, 0x11, 0x00


	//----- nvinfo : EIATTR_KPARAM_INFO
	.align		4
.L_263:
        /*0088*/ 	.byte	0x04, 0x17
        /*008a*/ 	.short	(.L_265 - .L_264)
.L_264:
        /*008c*/ 	.word	0x00000000
        /*0090*/ 	.short	0x0001
        /*0092*/ 	.short	0x0004
        /*0094*/ 	.byte	0x00, 0xf0, 0x11, 0x00


	//----- nvinfo : EIATTR_KPARAM_INFO
	.align		4
.L_265:
        /*0098*/ 	.byte	0x04, 0x17
        /*009a*/ 	.short	(.L_267 - .L_266)
.L_266:
        /*009c*/ 	.word	0x00000000
        /*00a0*/ 	.short	0x0000
        /*00a2*/ 	.short	0x0000
        /*00a4*/ 	.byte	0x00, 0xf0, 0x11, 0x00


	//----- nvinfo : EIATTR_SPARSE_MMA_MASK
	.align		4
.L_267:
        /*00a8*/ 	.byte	0x03, 0x50
        /*00aa*/ 	.short	0x0000


	//----- nvinfo : EIATTR_MAXREG_COUNT
	.align		4
        /*00ac*/ 	.byte	0x03, 0x1b
        /*00ae*/ 	.short	0x00ff


	//----- nvinfo : EIATTR_MERCURY_ISA_VERSION
	.align		4
        /*00b0*/ 	.byte	0x03, 0x5f
        /*00b2*/ 	.short	0x0101


	//----- nvinfo : EIATTR_VRC_CTA_INIT_COUNT
	.align		4
        /*00b4*/ 	.byte	0x02, 0x4a
	.zero		1
	.zero		1


	//----- nvinfo : EIATTR_EXIT_INSTR_OFFSETS
	.align		4
        /*00b8*/ 	.byte	0x04, 0x1c
        /*00ba*/ 	.short	(.L_269 - .L_268)


	//   ....[0]....
.L_268:
        /*00bc*/ 	.word	0x00000250


	//   ....[1]....
        /*00c0*/ 	.word	0x000002f0


	//----- nvinfo : EIATTR_CBANK_PARAM_SIZE
	.align		4
.L_269:
        /*00c4*/ 	.byte	0x03, 0x19
        /*00c6*/ 	.short	0x0030


	//----- nvinfo : EIATTR_PARAM_CBANK
	.align		4
        /*00c8*/ 	.byte	0x04, 0x0a
        /*00ca*/ 	.short	(.L_271 - .L_270)
	.align		4
.L_270:
        /*00cc*/ 	.word	index@(.nv.constant0.CHWfromSegmentedNCHWfloat)
        /*00d0*/ 	.short	0x0380
        /*00d2*/ 	.short	0x0030


	//----- nvinfo : EIATTR_SW_WAR
	.align		4
.L_271:
        /*00d4*/ 	.byte	0x04, 0x36
        /*00d6*/ 	.short	(.L_273 - .L_272)
.L_272:
        /*00d8*/ 	.word	0x00000008
.L_273:


//--------------------- .nv.info.NCHWsegmentfrom1CHWfloat --------------------------
	.section	.nv.info.NCHWsegmentfrom1CHWfloat,"",@"SHT_CUDA_INFO"
	.sectionflags	@""
	.align	4


	//----- nvinfo : EIATTR_CUDA_API_VERSION
	.align		4
        /*0000*/ 	.byte	0x04, 0x37
        /*0002*/ 	.short	(.L_275 - .L_274)
.L_274:
        /*0004*/ 	.word	0x00000082


	//----- nvinfo : EIATTR_KPARAM_INFO
	.align		4
.L_275:
        /*0008*/ 	.byte	0x04, 0x17
        /*000a*/ 	.short	(.L_277 - .L_276)
.L_276:
        /*000c*/ 	.word	0x00000000
        /*0010*/ 	.short	0x0009
        /*0012*/ 	.short	0x0028
        /*0014*/ 	.byte	0x00, 0xf5, 0x21, 0x00


	//----- nvinfo : EIATTR_KPARAM_INFO
	.align		4
.L_277:
        /*0018*/ 	.byte	0x04, 0x17
        /*001a*/ 	.short	(.L_279 - .L_278)
.L_278:
        /*001c*/ 	.word	0x00000000
        /*0020*/ 	.short	0x0008
        /*0022*/ 	.short	0x0020
        /*0024*/ 	.byte	0x00, 0xf5, 0x21, 0x00


	//----- nvinfo : EIATTR_KPARAM_INFO
	.align		4
.L_279:
        /*0028*/ 	.byte	0x04, 0x17
        /*002a*/ 	.short	(.L_281 - .L_280)
.L_280:
        /*002c*/ 	.word	0x00000000
        /*0030*/ 	.short	0x0007
        /*0032*/ 	.short	0x001c
        /*0034*/ 	.byte	0x00, 0xf0, 0x11, 0x00


	//----- nvinfo : EIATTR_KPARAM_INFO
	.align		4
.L_281:
        /*0038*/ 	.byte	0x04, 0x17
        /*003a*/ 	.short	(.L_283 - .L_282)
.L_282:
        /*003c*/ 	.word	0x00000000
        /*0040*/ 	.short	0x0006
        /*0042*/ 	.short	0x0018
        /*0044*/ 	.byte	0x00, 0xf0, 0x11, 0x00


	//----- nvinfo : EIATTR_KPARAM_INFO
	.align		4
.L_283:
        /*0048*/ 	.byte	0x04, 0x17
        /*004a*/ 	.short	(.L_285 - .L_284)
.L_284:
        /*004c*/ 	.word	0x00000000
        /*0050*/ 	.short	0x0005
        /*0052*/ 	.short	0x0014
        /*0054*/ 	.byte	0x00, 0xf0, 0x11, 0x00


	//----- nvinfo : EIATTR_KPARAM_INFO
	.align		4
.L_285:
        /*0058*/ 	.byte	0x04, 0x17
        /*005a*/ 	.short	(.L_287 - .L_286)
.L_286:
        /*005c*/ 	.word	0x00000000
        /*0060*/ 	.short	0x0004
        /*0062*/ 	.short	0x0010
        /*0064*/ 	.byte	0x00, 0xf0, 0x11, 0x00


	//----- nvinfo : EIATTR_KPARAM_INFO
	.align		4
.L_287:
        /*0068*/ 	.byte	0x04, 0x17
        /*006a*/ 	.short	(.L_289 - .L_288)
.L_288:
        /*006c*/ 	.word	0x00000000
        /*0070*/ 	.short	0x0003
        /*0072*/ 	.short	0x000c
        /*0074*/ 	.byte	0x00, 0xf0, 0x11, 0x00


	//----- nvinfo : EIATTR_KPARAM_INFO
	.align		4
.L_289:
        /*0078*/ 	.byte	0x04, 0x17
        /*007a*/ 	.short	(.L_291 - .L_290)
.L_290:
        /*007c*/ 	.word	0x00000000
        /*0080*/ 	.short	0x0002
        /*0082*/ 	.short	0x0008
        /*0084*/ 	.byte	0x00, 0xf0, 0x11, 0x00


	//----- nvinfo : EIATTR_KPARAM_INFO
	.align		4
.L_291:
        /*0088*/ 	.byte	0x04, 0x17
        /*008a*/ 	.short	(.L_293 - .L_292)
.L_292:
        /*008c*/ 	.word	0x00000000
        /*0090*/ 	.short	0x0001
        /*0092*/ 	.short	0x0004
        /*0094*/ 	.byte	0x00, 0xf0, 0x11, 0x00


	//----- nvinfo : EIATTR_KPARAM_INFO
	.align		4
.L_293:
        /*0098*/ 	.byte	0x04, 0x17
        /*009a*/ 	.short	(.L_295 - .L_294)
.L_294:
        /*009c*/ 	.word	0x00000000
        /*00a0*/ 	.short	0x0000
        /*00a2*/ 	.short	0x0000
        /*00a4*/ 	.byte	0x00, 0xf0, 0x11, 0x00


	//----- nvinfo : EIATTR_SPARSE_MMA_MASK
	.align		4
.L_295:
        /*00a8*/ 	.byte	0x03, 0x50
        /*00aa*/ 	.short	0x0000


	//----- nvinfo : EIATTR_MAXREG_COUNT
	.align		4
        /*00ac*/ 	.byte	0x03, 0x1b
        /*00ae*/ 	.short	0x00ff


	//----- nvinfo : EIATTR_MERCURY_ISA_VERSION
	.align		4
        /*00b0*/ 	.byte	0x03, 0x5f
        /*00b2*/ 	.short	0x0101


	//----- nvinfo : EIATTR_VRC_CTA_INIT_COUNT
	.align		4
        /*00b4*/ 	.byte	0x02, 0x4a
	.zero		1
	.zero		1


	//----- nvinfo : EIATTR_EXIT_INSTR_OFFSETS
	.align		4
        /*00b8*/ 	.byte	0x04, 0x1c
        /*00ba*/ 	.short	(.L_297 - .L_296)


	//   ....[0]....
.L_296:
        /*00bc*/ 	.word	0x00000230


	//   ....[1]....
        /*00c0*/ 	.word	0x00000300


	//   ....[2]....
        /*00c4*/ 	.word	0x00000360


	//----- nvinfo : EIATTR_CRS_STACK_SIZE
	.align		4
.L_297:
        /*00c8*/ 	.byte	0x04, 0x1e
        /*00ca*/ 	.short	(.L_299 - .L_298)
.L_298:
        /*00cc*/ 	.word	0x00000000


	//----- nvinfo : EIATTR_CBANK_PARAM_SIZE
	.align		4
.L_299:
        /*00d0*/ 	.byte	0x03, 0x19
        /*00d2*/ 	.short	0x0030


	//----- nvinfo : EIATTR_PARAM_CBANK
	.align		4
        /*00d4*/ 	.byte	0x04, 0x0a
        /*00d6*/ 	.short	(.L_301 - .L_300)
	.align		4
.L_300:
        /*00d8*/ 	.word	index@(.nv.constant0.NCHWsegmentfrom1CHWfloat)
        /*00dc*/ 	.short	0x0380
        /*00de*/ 	.short	0x0030


	//----- nvinfo : EIATTR_SW_WAR
	.align		4
.L_301:
        /*00e0*/ 	.byte	0x04, 0x36
        /*00e2*/ 	.short	(.L_303 - .L_302)
.L_302:
        /*00e4*/ 	.word	0x00000008
.L_303:


//--------------------- .nv.info.l1regularizationfloat --------------------------
	.section	.nv.info.l1regularizationfloat,"",@"SHT_CUDA_INFO"
	.sectionflags	@""
	.align	4


	//----- nvinfo : EIATTR_CUDA_API_VERSION
	.align		4
        /*0000*/ 	.byte	0x04, 0x37
        /*0002*/ 	.short	(.L_305 - .L_304)
.L_304:
        /*0004*/ 	.word	0x00000082


	//----- nvinfo : EIATTR_KPARAM_INFO
	.align		4
.L_305:
        /*0008*/ 	.byte	0x04, 0x17
        /*000a*/ 	.short	(.L_307 - .L_306)
.L_306:
        /*000c*/ 	.word	0x00000000
        /*0010*/ 	.short	0x0007
        /*0012*/ 	.short	0x0030
        /*0014*/ 	.byte	0x00, 0xf0, 0x11, 0x00


	//----- nvinfo : EIATTR_KPARAM_INFO
	.align		4
.L_307:
        /*0018*/ 	.byte	0x04, 0x17
        /*001a*/ 	.short	(.L_309 - .L_308)
.L_308:
        /*001c*/ 	.word	0x00000000
        /*0020*/ 	.short	0x0006
        /*0022*/ 	.short	0x002c
        /*0024*/ 	.byte	0x00, 0xf0, 0x11, 0x00


	//----- nvinfo : EIATTR_KPARAM_INFO
	.align		4
.L_309:
        /*0028*/ 	.byte	0x04, 0x17
        /*002a*/ 	.short	(.L_311 - .L_310)
.L_310:
        /*002c*/ 	.word	0x00000000
        /*0030*/ 	.short	0x0005
        /*0032*/ 	.short	0x0028
        /*0034*/ 	.byte	0x00, 0xf0, 0x11, 0x00


	//----- nvinfo : EIATTR_KPARAM_INFO
	.align		4
.L_311:
        /*0038*/ 	.byte	0x04, 0x17
        /*003a*/ 	.short	(.L_313 - .L_312)
.L_312:
        /*003c*/ 	.word	0x00000000
        /*0040*/ 	.short	0x0004
        /*0042*/ 	.short	0x0020
        /*0044*/ 	.byte	0x00, 0xf5, 0x21, 0x00


	//----- nvinfo : EIATTR_KPARAM_INFO
	.align		4
.L_313:
        /*0048*/ 	.byte	0x04, 0x17
        /*004a*/ 	.short	(.L_315 - .L_314)
.L_314:
        /*004c*/ 	.word	0x00000000
        /*0050*/ 	.short	0x0003
        /*0052*/ 	.short	0x0018
        /*0054*/ 	.byte	0x00, 0xf5, 0x21, 0x00


	//----- nvinfo : EIATTR_KPARAM_INFO
	.align		4
.L_315:
        /*0058*/ 	.byte	0x04, 0x17
        /*005a*/ 	.short	(.L_317 - .L_316)
.L_316:
        /*005c*/ 	.word	0x00000000
        /*0060*/ 	.short	0x0002
        /*0062*/ 	.short	0x0010
        /*0064*/ 	.byte	0x00, 0xf5, 0x21, 0x00


	//----- nvinfo : EIATTR_KPARAM_INFO
	.align		4
.L_317:
        /*0068*/ 	.byte	0x04, 0x17
        /*006a*/ 	.short	(.L_319 - .L_318)
.L_318:
        /*006c*/ 	.word	0x00000000
        /*0070*/ 	.short	0x0001
        /*0072*/ 	.short	0x0008
        /*0074*/ 	.byte	0x00, 0xf5, 0x21, 0x00


	//----- nvinfo : EIATTR_KPARAM_INFO
	.align		4
.L_319:
        /*0078*/ 	.byte	0x04, 0x17
        /*007a*/ 	.short	(.L_321 - .L_320)
.L_320:
        /*007c*/ 	.word	0x00000000
        /*0080*/ 	.short	0x0000
        /*0082*/ 	.short	0x0000
        /*0084*/ 	.byte	0x00, 0xf0, 0x11, 0x00


	//----- nvinfo : EIATTR_SPARSE_MMA_MASK
	.align		4
.L_321:
        /*0088*/ 	.byte	0x03, 0x50
        /*008a*/ 	.short	0x0000


	//----- nvinfo : EIATTR_MAXREG_COUNT
	.align		4
        /*008c*/ 	.byte	0x03, 0x1b
        /*008e*/ 	.short	0x00ff


	//----- nvinfo : EIATTR_MERCURY_ISA_VERSION
	.align		4
        /*0090*/ 	.byte	0x03, 0x5f
        /*0092*/ 	.short	0x0101


	//----- nvinfo : EIATTR_VRC_CTA_INIT_COUNT
	.align		4
        /*0094*/ 	.byte	0x02, 0x4a
	.zero		1
	.zero		1


	//----- nvinfo : EIATTR_EXIT_INSTR_OFFSETS
	.align		4
        /*0098*/ 	.byte	0x04, 0x1c
        /*009a*/ 	.short	(.L_323 - .L_322)


	//   ....[0]....
.L_322:
        /*009c*/ 	.word	0x00000070


	//   ....[1]....
        /*00a0*/ 	.word	0x00000250


	//----- nvinfo : EIATTR_CRS_STACK_SIZE
	.align		4
.L_323:
        /*00a4*/ 	.byte	0x04, 0x1e
        /*00a6*/ 	.short	(.L_325 - .L_324)
.L_324:
        /*00a8*/ 	.word	0x00000000


	//----- nvinfo : EIATTR_CBANK_PARAM_SIZE
	.align		4
.L_325:
        /*00ac*/ 	.byte	0x03, 0x19
        /*00ae*/ 	.short	0x0034


	//----- nvinfo : EIATTR_PARAM_CBANK
	.align		4
        /*00b0*/ 	.byte	0x04, 0x0a
        /*00b2*/ 	.short	(.L_327 - .L_326)
	.align		4
.L_326:
        /*00b4*/ 	.word	index@(.nv.constant0.l1regularizationfloat)
        /*00b8*/ 	.short	0x0380
        /*00ba*/ 	.short	0x0034


	//----- nvinfo : EIATTR_SW_WAR
	.align		4
.L_327:
        /*00bc*/ 	.byte	0x04, 0x36
        /*00be*/ 	.short	(.L_329 - .L_328)
.L_328:
        /*00c0*/ 	.word	0x00000008
.L_329:


//--------------------- .nv.info.adadeltafloat    --------------------------
	.section	.nv.info.adadeltafloat,"",@"SHT_CUDA_INFO"
	.sectionflags	@""
	.align	4


	//----- nvinfo : EIATTR_CUDA_API_VERSION
	.align		4
        /*0000*/ 	.byte	0x04, 0x37
        /*0002*/ 	.short	(.L_331 - .L_330)
.L_330:
        /*0004*/ 	.word	0x00000082


	//----- nvinfo : EIATTR_KPARAM_INFO
	.align		4
.L_331:
        /*0008*/ 	.byte	0x04, 0x17
        /*000a*/ 	.short	(.L_333 - .L_332)
.L_332:
        /*000c*/ 	.word	0x00000000
        /*0010*/ 	.short	0x0006
        /*0012*/ 	.short	0x002c
        /*0014*/ 	.byte	0x00, 0xf0, 0x11, 0x00


	//----- nvinfo : EIATTR_KPARAM_INFO
	.align		4
.L_333:
        /*0018*/ 	.byte	0x04, 0x17
        /*001a*/ 	.short	(.L_335 - .L_334)
.L_334:
        /*001c*/ 	.word	0x00000000
        /*0020*/ 	.short	0x0005
        /*0022*/ 	.short	0x0028
        /*0024*/ 	.byte	0x00, 0xf0, 0x11, 0x00


	//----- nvinfo : EIATTR_KPARAM_INFO
	.align		4
.L_335:
        /*0028*/ 	.byte	0x04, 0x17
        /*002a*/ 	.short	(.L_337 - .L_336)
.L_336:
        /*002c*/ 	.word	0x00000000
        /*0030*/ 	.short	0x0004
        /*0032*/ 	.short	0x0020
        /*0034*/ 	.byte	0x00, 0xf5, 0x21, 0x00


	//----- nvinfo : EIATTR_KPARAM_INFO
	.align		4
.L_337:
        /*0038*/ 	.byte	0x04, 0x17
        /*003a*/ 	.short	(.L_339 - .L_338)
.L_338:
        /*003c*/ 	.word	0x00000000
        /*0040*/ 	.short	0x0003
        /*0042*/ 	.short	0x0018
        /*0044*/ 	.byte	0x00, 0xf5, 0x21, 0x00


	//----- nvinfo : EIATTR_KPARAM_INFO
	.align		4
.L_339:
        /*0048*/ 	.byte	0x04, 0x17
        /*004a*/ 	.short	(.L_341 - .L_340)
.L_340:
        /*004c*/ 	.word	0x00000000
        /*0050*/ 	.short	0x0002
        /*0052*/ 	.short	0x0010
        /*0054*/ 	.byte	0x00, 0xf5, 0x21, 0x00


	//----- nvinfo : EIATTR_KPARAM_INFO
	.align		4
.L_341:
        /*0058*/ 	.byte	0x04, 0x17
        /*005a*/ 	.short	(.L_343 - .L_342)
.L_342:
        /*005c*/ 	.word	0x00000000
        /*0060*/ 	.short	0x0001
        /*0062*/ 	.short	0x0008
        /*0064*/ 	.byte	0x00, 0xf5, 0x21, 0x00


	//----- nvinfo : EIATTR_KPARAM_INFO
	.align		4
.L_343:
        /*0068*/ 	.byte	0x04, 0x17
        /*006a*/ 	.short	(.L_345 - .L_344)
.L_344:
        /*006c*/ 	.word	0x00000000
        /*0070*/ 	.short	0x0000
        /*0072*/ 	.short	0x0000
        /*0074*/ 	.byte	0x00, 0xf0, 0x11, 0x00


	//----- nvinfo : EIATTR_SPARSE_MMA_MASK
	.align		4
.L_345:
        /*0078*/ 	.byte	0x03, 0x50
        /*007a*/ 	.short	0x0000


	//----- nvinfo : EIATTR_MAXREG_COUNT
	.align		4
        /*007c*/ 	.byte	0x03, 0x1b
        /*007e*/ 	.short	0x00ff


	//----- nvinfo : EIATTR_MERCURY_ISA_VERSION
	.align		4
        /*0080*/ 	.byte	0x03, 0x5f
        /*0082*/ 	.short	0x0101


	//----- nvinfo : EIATTR_VRC_CTA_INIT_COUNT
	.align		4
        /*0084*/ 	.byte	0x02, 0x4a
	.zero		1
	.zero		1


	//----- nvinfo : EIATTR_EXIT_INSTR_OFFSETS
	.align		4
        /*0088*/ 	.byte	0x04, 0x1c
        /*008a*/ 	.short	(.L_347 - .L_346)


	//   ....[0]....
.L_346:
        /*008c*/ 	.word	0x00000070


	//   ....[1]....
        /*0090*/ 	.word	0x00000350


	//----- nvinfo : EIATTR_CRS_STACK_SIZE
	.align		4
.L_347:
        /*0094*/ 	.byte	0x04, 0x1e
        /*0096*/ 	.short	(.L_349 - .L_348)
.L_348:
        /*0098*/ 	.word	0x00000000


	//----- nvinfo : EIATTR_CBANK_PARAM_SIZE
	.align		4
.L_349:
        /*009c*/ 	.byte	0x03, 0x19
        /*009e*/ 	.short	0x0030


	//----- nvinfo : EIATTR_PARAM_CBANK
	.align		4
        /*00a0*/ 	.byte	0x04, 0x0a
        /*00a2*/ 	.short	(.L_351 - .L_350)
	.align		4
.L_350:
        /*00a4*/ 	.word	index@(.nv.constant0.adadeltafloat)
        /*00a8*/ 	.short	0x0380
        /*00aa*/ 	.short	0x0030


	//----- nvinfo : EIATTR_SW_WAR
	.align		4
.L_351:
        /*00ac*/ 	.byte	0x04, 0x36
        /*00ae*/ 	.short	(.L_353 - .L_352)
.L_352:
        /*00b0*/ 	.word	0x00000008
.L_353:


//--------------------- .nv.info.adamfloat        --------------------------
	.section	.nv.info.adamfloat,"",@"SHT_CUDA_INFO"
	.sectionflags	@""
	.align	4


	//----- nvinfo : EIATTR_CUDA_API_VERSION
	.align		4
        /*0000*/ 	.byte	0x04, 0x37
        /*0002*/ 	.short	(.L_355 - .L_354)
.L_354:
        /*0004*/ 	.word	0x00000082


	//----- nvinfo : EIATTR_KPARAM_INFO
	.align		4
.L_355:
        /*0008*/ 	.byte	0x04, 0x17
        /*000a*/ 	.short	(.L_357 - .L_356)
.L_356:
        /*000c*/ 	.word	0x00000000
        /*0010*/ 	.short	0x0009
        /*0012*/ 	.short	0x0038
        /*0014*/ 	.byte	0x00, 0xf0, 0x11, 0x00


	//----- nvinfo : EIATTR_KPARAM_INFO
	.align		4
.L_357:
        /*0018*/ 	.byte	0x04, 0x17
        /*001a*/ 	.short	(.L_359 - .L_358)
.L_358:
        /*001c*/ 	.word	0x00000000
        /*0020*/ 	.short	0x0008
        /*0022*/ 	.short	0x0034
        /*0024*/ 	.byte	0x00, 0xf0, 0x11, 0x00


	//----- nvinfo : EIATTR_KPARAM_INFO
	.align		4
.L_359:
        /*0028*/ 	.byte	0x04, 0x17
        /*002a*/ 	.short	(.L_361 - .L_360)
.L_360:
        /*002c*/ 	.word	0x00000000
        /*0030*/ 	.short	0x0007
        /*0032*/ 	.short	0x0030
        /*0034*/ 	.byte	0x00, 0xf0, 0x11, 0x00


	//----- nvinfo : EIATTR_KPARAM_INFO
	.align		4
.L_361:
        /*0038*/ 	.byte	0x04, 0x17
        /*003a*/ 	.short	(.L_363 - .L_362)
.L_362:
        /*003c*/ 	.word	0x00000000
        /*0040*/ 	.short	0x0006
        /*0042*/ 	.short	0x002c
        /*0044*/ 	.byte	0x00, 0xf0, 0x11, 0x00


	//----- nvinfo : EIATTR_KPARAM_INFO
	.align		4
.L_363:
        /*0048*/ 	.byte	0x04, 0x17
        /*004a*/ 	.short	(.L_365 - .L_364)
.L_364:
        /*004c*/ 	.word	0x00000000
        /*0050*/ 	.short	0x0005
        /*0052*/ 	.short	0x0028
        /*0054*/ 	.byte	0x00, 0xf0, 0x11, 0x00


	//----- nvinfo : EIATTR_KPARAM_INFO
	.align		4
.L_365:
        /*0058*/ 	.byte	0x04, 0x17
        /*005a*/ 	.short	(.L_367 - .L_366)
.L_366:
        /*005c*/ 	.word	0x00000000
        /*0060*/ 	.short	0x0004
        /*0062*/ 	.short	0x0020
        /*0064*/ 	.byte	0x00, 0xf5, 0x21, 0x00


	//----- nvinfo : EIATTR_KPARAM_INFO
	.align		4
.L_367:
        /*0068*/ 	.byte	0x04, 0x17
        /*006a*/ 	.short	(.L_369 - .L_368)
.L_368:
        /*006c*/ 	.word	0x00000000
        /*0070*/ 	.short	0x0003
        /*0072*/ 	.short	0x0018
        /*0074*/ 	.byte	0x00, 0xf5, 0x21, 0x00


	//----- nvinfo : EIATTR_KPARAM_INFO
	.align		4
.L_369:
        /*0078*/ 	.byte	0x04, 0x17
        /*007a*/ 	.short	(.L_371 - .L_370)
.L_370:
        /*007c*/ 	.word	0x00000000
        /*0080*/ 	.short	0x0002
        /*0082*/ 	.short	0x0010
        /*0084*/ 	.byte	0x00, 0xf5, 0x21, 0x00


	//----- nvinfo : EIATTR_KPARAM_INFO
	.align		4
.L_371:
        /*0088*/ 	.byte	0x04, 0x17
        /*008a*/ 	.short	(.L_373 - .L_372)
.L_372:
        /*008c*/ 	.word	0x00000000
        /*0090*/ 	.short	0x0001
        /*0092*/ 	.short	0x0008
        /*0094*/ 	.byte	0x00, 0xf5, 0x21, 0x00


	//----- nvinfo : EIATTR_KPARAM_INFO
	.align		4
.L_373:
        /*0098*/ 	.byte	0x04, 0x17
        /*009a*/ 	.short	(.L_375 - .L_374)
.L_374:
        /*009c*/ 	.word	0x00000000
        /*00a0*/ 	.short	0x0000
        /*00a2*/ 	.short	0x0000
        /*00a4*/ 	.byte	0x00, 0xf0, 0x11, 0x00


	//----- nvinfo : EIATTR_SPARSE_MMA_MASK
	.align		4
.L_375:
        /*00a8*/ 	.byte	0x03, 0x50
        /*00aa*/ 	.short	0x0000


	//----- nvinfo : EIATTR_MAXREG_COUNT
	.align		4
        /*00ac*/ 	.byte	0x03, 0x1b
        /*00ae*/ 	.short	0x00ff


	//----- nvinfo : EIATTR_MERCURY_ISA_VERSION
	.align		4
        /*00b0*/ 	.byte	0x03, 0x5f
        /*00b2*/ 	.short	0x0101


	//----- nvinfo : EIATTR_VRC_CTA_INIT_COUNT
	.align		4
        /*00b4*/ 	.byte	0x02, 0x4a
	.zero		1
	.zero		1


	//----- nvinfo : EIATTR_EXIT_INSTR_OFFSETS
	.align		4
        /*00b8*/ 	.byte	0x04, 0x1c
        /*00ba*/ 	.short	(.L_377 - .L_376)


	//   ....[0]....
.L_376:
        /*00bc*/ 	.word	0x000000a0


	//   ....[1]....
        /*00c0*/ 	.word	0x00001290


	//----- nvinfo : EIATTR_CRS_STACK_SIZE
	.align		4
.L_377:
        /*00c4*/ 	.byte	0x04, 0x1e
        /*00c6*/ 	.short	(.L_379 - .L_378)
.L_378:
        /*00c8*/ 	.word	0x00000000


	//----- nvinfo : EIATTR_CBANK_PARAM_SIZE
	.align		4
.L_379:
        /*00cc*/ 	.byte	0x03, 0x19
        /*00ce*/ 	.short	0x003c


	//----- nvinfo : EIATTR_PARAM_CBANK
	.align		4
        /*00d0*/ 	.byte	0x04, 0x0a
        /*00d2*/ 	.short	(.L_381 - .L_380)
	.align		4
.L_380:
        /*00d4*/ 	.word	index@(.nv.constant0.adamfloat)
        /*00d8*/ 	.short	0x0380
        /*00da*/ 	.short	0x003c


	//----- nvinfo : EIATTR_SW_WAR
	.align		4
.L_381:
        /*00dc*/ 	.byte	0x04, 0x36
        /*00de*/ 	.short	(.L_383 - .L_382)
.L_382:
        /*00e0*/ 	.word	0x00000008
.L_383:


//--------------------- .nv.info.adagradfloat     --------------------------
	.section	.nv.info.adagradfloat,"",@"SHT_CUDA_INFO"
	.sectionflags	@""
	.align	4


	//----- nvinfo : EIATTR_CUDA_API_VERSION
	.align		4
        /*0000*/ 	.byte	0x04, 0x37
        /*0002*/ 	.short	(.L_385 - .L_384)
.L_384:
        /*0004*/ 	.word	0x00000082


	//----- nvinfo : EIATTR_KPARAM_INFO
	.align		4
.L_385:
        /*0008*/ 	.byte	0x04, 0x17
        /*000a*/ 	.short	(.L_387 - .L_386)
.L_386:
        /*000c*/ 	.word	0x00000000
        /*0010*/ 	.short	0x0005
        /*0012*/ 	.short	0x0024
        /*0014*/ 	.byte	0x00, 0xf0, 0x11, 0x00


	//----- nvinfo : EIATTR_KPARAM_INFO
	.align		4
.L_387:
        /*0018*/ 	.byte	0x04, 0x17
        /*001a*/ 	.short	(.L_389 - .L_388)
.L_388:
        /*001c*/ 	.word	0x00000000
        /*0020*/ 	.short	0x0004
        /*0022*/ 	.short	0x0020
        /*0024*/ 	.byte	0x00, 0xf0, 0x11, 0x00


	//----- nvinfo : EIATTR_KPARAM_INFO
	.align		4
.L_389:
        /*0028*/ 	.byte	0x04, 0x17
        /*002a*/ 	.short	(.L_391 - .L_390)
.L_390:
        /*002c*/ 	.word	0x00000000
        /*0030*/ 	.short	0x0003
        /*0032*/ 	.short	0x0018
        /*0034*/ 	.byte	0x00, 0xf5, 0x21, 0x00


	//----- nvinfo : EIATTR_KPARAM_INFO
	.align		4
.L_391:
        /*0038*/ 	.byte	0x04, 0x17
        /*003a*/ 	.short	(.L_393 - .L_392)
.L_392:
        /*003c*/ 	.word	0x00000000
        /*0040*/ 	.short	0x0002
        /*0042*/ 	.short	0x0010
        /*0044*/ 	.byte	0x00, 0xf5, 0x21, 0x00


	//----- nvinfo : EIATTR_KPARAM_INFO
	.align		4
.L_393:
        /*0048*/ 	.byte	0x04, 0x17
        /*004a*/ 	.short	(.L_395 - .L_394)
.L_394:
        /*004c*/ 	.word	0x00000000
        /*0050*/ 	.short	0x0001
        /*0052*/ 	.short	0x0008
        /*0054*/ 	.byte	0x00, 0xf5, 0x21, 0x00


	//----- nvinfo : EIATTR_KPARAM_INFO
	.align		4
.L_395:
        /*0058*/ 	.byte	0x04, 0x17
        /*005a*/ 	.short	(.L_397 - .L_396)
.L_396:
        /*005c*/ 	.word	0x00000000
        /*0060*/ 	.short	0x0000
        /*0062*/ 	.short	0x0000
        /*0064*/ 	.byte	0x00, 0xf0, 0x11, 0x00


	//----- nvinfo : EIATTR_SPARSE_MMA_MASK
	.align		4
.L_397:
        /*0068*/ 	.byte	0x03, 0x50
        /*006a*/ 	.short	0x0000


	//----- nvinfo : EIATTR_MAXREG_COUNT
	.align		4
        /*006c*/ 	.byte	0x03, 0x1b
        /*006e*/ 	.short	0x00ff


	//----- nvinfo : EIATTR_MERCURY_ISA_VERSION
	.align		4
        /*0070*/ 	.byte	0x03, 0x5f
        /*0072*/ 	.short	0x0101


	//----- nvinfo : EIATTR_VRC_CTA_INIT_COUNT
	.align		4
        /*0074*/ 	.byte	0x02, 0x4a
	.zero		1
	.zero		1


	//----- nvinfo : EIATTR_EXIT_INSTR_OFFSETS
	.align		4
        /*0078*/ 	.byte	0x04, 0x1c
        /*007a*/ 	.short	(.L_399 - .L_398)


	//   ....[0]....
.L_398:
        /*007c*/ 	.word	0x00000070


	//   ....[1]....
        /*0080*/ 	.word	0x00000370


	//----- nvinfo : EIATTR_CRS_STACK_SIZE
	.align		4
.L_399:
        /*0084*/ 	.byte	0x04, 0x1e
        /*0086*/ 	.short	(.L_401 - .L_400)
.L_400:
        /*0088*/ 	.word	0x00000000


	//----- nvinfo : EIATTR_CBANK_PARAM_SIZE
	.align		4
.L_401:
        /*008c*/ 	.byte	0x03, 0x19
        /*008e*/ 	.short	0x0028


	//----- nvinfo : EIATTR_PARAM_CBANK
	.align		4
        /*0090*/ 	.byte	0x04, 0x0a
        /*0092*/ 	.short	(.L_403 - .L_402)
	.align		4
.L_402:
        /*0094*/ 	.word	index@(.nv.constant0.adagradfloat)
        /*0098*/ 	.short	0x0380
        /*009a*/ 	.short	0x0028


	//----- nvinfo : EIATTR_SW_WAR
	.align		4
.L_403:
        /*009c*/ 	.byte	0x04, 0x36
        /*009e*/ 	.short	(.L_405 - .L_404)
.L_404:
        /*00a0*/ 	.word	0x00000008
.L_405:


//--------------------- .nv.callgraph             --------------------------
	.section	.nv.callgraph,"",@"SHT_CUDA_CALLGRAPH"
	.align	4
	.sectionentsize	8
	.align		4
        /*0000*/ 	.word	0x00000000
	.align		4
        /*0004*/ 	.word	0xffffffff
	.align		4
        /*0008*/ 	.word	0x00000000
	.align		4
        /*000c*/ 	.word	0xfffffffe
	.align		4
        /*0010*/ 	.word	0x00000000
	.align		4
        /*0014*/ 	.word	0xfffffffd
	.align		4
        /*0018*/ 	.word	0x00000000
	.align		4
        /*001c*/ 	.word	0xfffffffc


//--------------------- .text.backwardleakyfloat  --------------------------
	.section	.text.backwardleakyfloat,"ax",@progbits
	.align	128
        .global         backwardleakyfloat
        .type           backwardleakyfloat,@function
        .size           backwardleakyfloat,(.L_x_143 - backwardleakyfloat)
        .other          backwardleakyfloat,@"STO_CUDA_ENTRY STV_DEFAULT"
backwardleakyfloat:
.text.backwardleakyfloat:
[----:B------:R-:W-:Y:S01]  /*0000*/  LDC R1, c[0x0][0x37c] ;  /* 0x0000df00ff017b82 */ /* 0x000fe20000000800 */
[----:B------:R-:W0:Y:S07]  /*0010*/  S2R R0, SR_TID.X ;  /* 0x0000000000007919 */ /* 0x000e2e0000002100 */
[----:B------:R-:W-:Y:S01]  /*0020*/  S2UR UR4, SR_CTAID.Y ;  /* 0x00000000000479c3 */ /* 0x000fe20000002600 */
[----:B------:R-:W1:Y:S01]  /*0030*/  LDCU UR5, c[0x0][0x370] ;  /* 0x00006e00ff0577ac */ /* 0x000e620008000800 */
[----:B------:R-:W2:Y:S06]  /*0040*/  LDCU UR7, c[0x0][0x380] ;  /* 0x00007000ff0777ac */ /* 0x000eac0008000800 */
[----:B------:R-:W1:Y:S08]  /*0050*/  S2UR UR6, SR_CTAID.X ;  /* 0x00000000000679c3 */ /* 0x000e700000002500 */
[----:B------:R-:W0:Y:S01]  /*0060*/  LDC R7, c[0x0][0x360] ;  /* 0x0000d800ff077b82 */ /* 0x000e220000000800 */
[----:B-1----:R-:W-:-:S06]  /*0070*/  UIMAD UR4, UR4, UR5, UR6 ;  /* 0x00000005040472a4 */ /* 0x002fcc000f8e0206 */
[----:B0-----:R-:W-:-:S05]  /*0080*/  IMAD R7, R7, UR4, R0 ;  /* 0x0000000407077c24 */ /* 0x001fca000f8e0200 */
[----:B--2---:R-:W-:-:S13]  /*0090*/  ISETP.GE.AND P0, PT, R7, UR7, PT ;  /* 0x0000000707007c0c */ /* 0x004fda000bf06270 */
[----:B------:R-:W-:Y:S05]  /*00a0*/  @P0 EXIT ;  /* 0x000000000000094d */ /* 0x000fea0003800000 */
[----:B------:R-:W0:Y:S01]  /*00b0*/  LDC.64 R2, c[0x0][0x388] ;  /* 0x0000e200ff027b82 */ /* 0x000e220000000a00 */
[----:B------:R-:W1:Y:S01]  /*00c0*/  LDCU.64 UR4, c[0x0][0x358] ;  /* 0x00006b00ff0477ac */ /* 0x000e620008000a00 */
[----:B0-----:R-:W-:-:S06]  /*00d0*/  IMAD.WIDE R2, R7, 0x4, R2 ;  /* 0x0000000407027825 */ /* 0x001fcc00078e0202 */
[----:B-1----:R-:W2:Y:S02]  /*00e0*/  LDG.E R2, desc[UR4][R2.64] ;  /* 0x0000000402027981 */ /* 0x002ea4000c1e1900 */
[----:B--2---:R-:W-:-:S13]  /*00f0*/  FSETP.GT.AND P0, PT, R2, RZ, PT ;  /* 0x000000ff0200720b */ /* 0x004fda0003f04000 */
[----:B------:R-:W-:Y:S05]  /*0100*/  @!P0 BRA `(.L_x_0) ;  /* 0x00000000001c8947 */ /* 0x000fea0003800000 */
[----:B------:R-:W0:Y:S08]  /*0110*/  LDC.64 R2, c[0x0][0x398] ;  /* 0x0000e600ff027b82 */ /* 0x000e300000000a00 */
[----:B------:R-:W1:Y:S01]  /*0120*/  LDC.64 R4, c[0x0][0x390] ;  /* 0x0000e400ff047b82 */ /* 0x000e620000000a00 */
[----:B0-----:R-:W-:-:S06]  /*0130*/  IMAD.WIDE R2, R7, 0x4, R2 ;  /* 0x0000000407027825 */ /* 0x001fcc00078e0202 */
[----:B------:R-:W2:Y:S01]  /*0140*/  LDG.E R3, desc[UR4][R2.64] ;  /* 0x0000000402037981 */ /* 0x000ea2000c1e1900 */
[----:B-1----:R-:W-:-:S05]  /*0150*/  IMAD.WIDE R4, R7, 0x4, R4 ;  /* 0x0000000407047825 */ /* 0x002fca00078e0204 */
[----:B--2---:R-:W-:Y:S01]  /*0160*/  STG.E desc[UR4][R4.64], R3 ;  /* 0x0000000304007986 */ /* 0x004fe2000c101904 */
[----:B------:R-:W-:Y:S05]  /*0170*/  EXIT ;  /* 0x000000000000794d */ /* 0x000fea0003800000 */
.L_x_0:
[----:B------:R-:W0:Y:S01]  /*0180*/  LDC.64 R2, c[0x0][0x398] ;  /* 0x0000e600ff027b82 */ /* 0x000e220000000a00 */
[----:B------:R-:W1:Y:S07]  /*0190*/  LDCU UR6, c[0x0][0x3a0] ;  /* 0x00007400ff0677ac */ /* 0x000e6e0008000800 */
[----:B------:R-:W2:Y:S01]  /*01a0*/  LDC.64 R4, c[0x0][0x390] ;  /* 0x0000e400ff047b82 */ /* 0x000ea20000000a00 */
[----:B0-----:R-:W-:-:S06]  /*01b0*/  IMAD.WIDE R2, R7, 0x4, R2 ;  /* 0x0000000407027825 */ /* 0x001fcc00078e0202 */
[----:B------:R-:W1:Y:S01]  /*01c0*/  LDG.E R2, desc[UR4][R2.64] ;  /* 0x0000000402027981 */ /* 0x000e62000c1e1900 */
[----:B--2---:R-:W-:-:S04]  /*01d0*/  IMAD.WIDE R4, R7, 0x4, R4 ;  /* 0x0000000407047825 */ /* 0x004fc800078e0204 */
[----:B-1----:R-:W-:-:S05]  /*01e0*/  FMUL R7, R2, UR6 ;  /* 0x0000000602077c20 */ /* 0x002fca0008400000 */
[----:B------:R-:W-:Y:S01]  /*01f0*/  STG.E desc[UR4][R4.64], R7 ;  /* 0x0000000704007986 */ /* 0x000fe2000c101904 */
[----:B------:R-:W-:Y:S05]  /*0200*/  EXIT ;  /* 0x000000000000794d */ /* 0x000fea0003800000 */
.L_x_1:
[----:B------:R-:W-:-:S00]  /*0210*/  BRA `(.L_x_1) ;  /* 0xfffffffc00fc7947 */ /* 0x000fc0000383ffff */
[----:B------:R-:W-:-:S00]  /*0220*/  NOP ;  /* 0x0000000000007918 */ /* 0x000fc00000000000 */
        /* <DEDUP_REMOVED lines=13> */
.L_x_143:


//--------------------- .text.forwardleakyfloat   --------------------------
	.section	.text.forwardleakyfloat,"ax",@progbits
	.align	128
        .global         forwardleakyfloat
        .type           forwardleakyfloat,@function
        .size           forwardleakyfloat,(.L_x_144 - forwardleakyfloat)
        .other          forwardleakyfloat,@"STO_CUDA_ENTRY STV_DEFAULT"
forwardleakyfloat:
.text.forwardleakyfloat:
        /* <DEDUP_REMOVED lines=13> */
[----:B0-----:R-:W-:-:S05]  /*00d0*/  IMAD.WIDE R2, R7, 0x4, R2 ;  /* 0x0000000407027825 */ /* 0x001fca00078e0202 */
[----:B-1----:R-:W2:Y:S02]  /*00e0*/  LDG.E R9, desc[UR4][R2.64] ;  /* 0x0000000402097981 */ /* 0x002ea4000c1e1900 */
[----:B--2---:R-:W-:-:S13]  /*00f0*/  FSETP.GT.AND P0, PT, R9, RZ, PT ;  /* 0x000000ff0900720b */ /* 0x004fda0003f04000 */
[----:B------:R-:W0:Y:S02]  /*0100*/  @P0 LDC.64 R4, c[0x0][0x390] ;  /* 0x0000e400ff040b82 */ /* 0x000e240000000a00 */
[----:B0-----:R-:W-:-:S05]  /*0110*/  @P0 IMAD.WIDE R4, R7, 0x4, R4 ;  /* 0x0000000407040825 */ /* 0x001fca00078e0204 */
[----:B------:R0:W-:Y:S01]  /*0120*/  @P0 STG.E desc[UR4][R4.64], R9 ;  /* 0x0000000904000986 */ /* 0x0001e2000c101904 */
[----:B------:R-:W-:Y:S05]  /*0130*/  @P0 EXIT ;  /* 0x000000000000094d */ /* 0x000fea0003800000 */
[----:B------:R-:W1:Y:S01]  /*0140*/  LDC.64 R2, c[0x0][0x390] ;  /* 0x0000e400ff027b82 */ /* 0x000e620000000a00 */
[----:B------:R-:W0:Y:S02]  /*0150*/  LDCU UR6, c[0x0][0x398] ;  /* 0x00007300ff0677ac */ /* 0x000e240008000800 */
[----:B0-----:R-:W-:Y:S01]  /*0160*/  FMUL R9, R9, UR6 ;  /* 0x0000000609097c20 */ /* 0x001fe20008400000 */
[----:B-1----:R-:W-:-:S05]  /*0170*/  IMAD.WIDE R2, R7, 0x4, R2 ;  /* 0x0000000407027825 */ /* 0x002fca00078e0202 */
[----:B------:R-:W-:Y:S01]  /*0180*/  STG.E desc[UR4][R2.64], R9 ;  /* 0x0000000902007986 */ /* 0x000fe2000c101904 */
[----:B------:R-:W-:Y:S05]  /*0190*/  EXIT ;  /* 0x000000000000794d */ /* 0x000fea0003800000 */
.L_x_2:
        /* <DEDUP_REMOVED lines=14> */
.L_x_144:


//--------------------- .text.backwardParametricfloat --------------------------
	.section	.text.backwardParametricfloat,"ax",@progbits
	.align	128
        .global         backwardParametricfloat
        .type           backwardParametricfloat,@function
        .size           backwardParametricfloat,(.L_x_145 - backwardParametricfloat)
        .other          backwardParametricfloat,@"STO_CUDA_ENTRY STV_DEFAULT"
backwardParametricfloat:
.text.backwardParametricfloat:
[----:B------:R-:W-:Y:S01]  /*0000*/  LDC R1, c[0x0][0x37c] ;  /* 0x0000df00ff017b82 */ /* 0x000fe20000000800 */
[----:B------:R-:W0:Y:S01]  /*0010*/  S2R R13, SR_CTAID.X ;  /* 0x00000000000d7919 */ /* 0x000e220000002500 */
[----:B------:R-:W1:Y:S01]  /*0020*/  LDCU UR4, c[0x0][0x370] ;  /* 0x00006e00ff0477ac */ /* 0x000e620008000800 */
[----:B------:R-:W0:Y:S01]  /*0030*/  S2R R0, SR_TID.X ;  /* 0x0000000000007919 */ /* 0x000e220000002100 */
[----:B------:R-:W1:Y:S01]  /*0040*/  LDCU UR5, c[0x0][0x360] ;  /* 0x00006c00ff0577ac */ /* 0x000e620008000800 */
[----:B------:R-:W2:Y:S01]  /*0050*/  S2R R2, SR_CTAID.Y ;  /* 0x0000000000027919 */ /* 0x000ea20000002600 */
[----:B------:R-:W3:Y:S01]  /*0060*/  LDCU.64 UR6, c[0x0][0x380] ;  /* 0x00007000ff0677ac */ /* 0x000ee20008000a00 */
[----:B-1----:R-:W-:Y:S02]  /*0070*/  UIMAD UR4, UR4, UR5, URZ ;  /* 0x00000005040472a4 */ /* 0x002fe4000f8e02ff */
[----:B0-----:R-:W-:-:S04]  /*0080*/  IMAD R13, R13, UR5, R0 ;  /* 0x000000050d0d7c24 */ /* 0x001fc8000f8e0200 */
[----:B--2---:R-:W-:Y:S01]  /*0090*/  IMAD R11, R2, UR4, R13 ;  /* 0x00000004020b7c24 */ /* 0x004fe2000f8e020d */
[----:B---3--:R-:W-:-:S04]  /*00a0*/  ISETP.GE.AND P0, PT, R13, UR7, PT ;  /* 0x000000070d007c0c */ /* 0x008fc8000bf06270 */
[----:B------:R-:W-:-:S13]  /*00b0*/  ISETP.GE.OR P0, PT, R11, UR6, P0 ;  /* 0x000000060b007c0c */ /* 0x000fda0008706670 */
[----:B------:R-:W-:Y:S05]  /*00c0*/  @P0 EXIT ;  /* 0x000000000000094d */ /* 0x000fea0003800000 */
[----:B------:R-:W0:Y:S01]  /*00d0*/  LDC.64 R2, c[0x0][0x388] ;  /* 0x0000e200ff027b82 */ /* 0x000e220000000a00 */
[----:B------:R-:W1:Y:S01]  /*00e0*/  LDCU.64 UR4, c[0x0][0x358] ;  /* 0x00006b00ff0477ac */ /* 0x000e620008000a00 */
[----:B0-----:R-:W-:-:S05]  /*00f0*/  IMAD.WIDE R2, R11, 0x4, R2 ;  /* 0x000000040b027825 */ /* 0x001fca00078e0202 */
        /* <DEDUP_REMOVED lines=10> */
.L_x_3:
[----:B------:R-:W0:Y:S08]  /*01a0*/  LDC.64 R4, c[0x0][0x3a0] ;  /* 0x0000e800ff047b82 */ /* 0x000e300000000a00 */
[----:B------:R-:W1:Y:S01]  /*01b0*/  LDC.64 R6, c[0x0][0x398] ;  /* 0x0000e600ff067b82 */ /* 0x000e620000000a00 */
[----:B0-----:R-:W-:-:S06]  /*01c0*/  IMAD.WIDE R4, R13, 0x4, R4 ;  /* 0x000000040d047825 */ /* 0x001fcc00078e0204 */
[----:B------:R-:W2:Y:S01]  /*01d0*/  LDG.E R4, desc[UR4][R4.64] ;  /* 0x0000000404047981 */ /* 0x000ea2000c1e1900 */
[C---:B-1----:R-:W-:Y:S02]  /*01e0*/  IMAD.WIDE R8, R11.reuse, 0x4, R6 ;  /* 0x000000040b087825 */ /* 0x042fe400078e0206 */
[----:B------:R-:W0:Y:S03]  /*01f0*/  LDC.64 R6, c[0x0][0x390] ;  /* 0x0000e400ff067b82 */ /* 0x000e260000000a00 */
[----:B------:R-:W2:Y:S01]  /*0200*/  LDG.E R15, desc[UR4][R8.64] ;  /* 0x00000004080f7981 */ /* 0x000ea2000c1e1900 */
[----:B0-----:R-:W-:-:S04]  /*0210*/  IMAD.WIDE R10, R11, 0x4, R6 ;  /* 0x000000040b0a7825 */ /* 0x001fc800078e0206 */
[----:B------:R-:W0:Y:S01]  /*0220*/  LDC.64 R6, c[0x0][0x3a8] ;  /* 0x0000ea00ff067b82 */ /* 0x000e220000000a00 */
[----:B--2---:R-:W-:-:S05]  /*0230*/  FMUL R15, R4, R15 ;  /* 0x0000000f040f7220 */ /* 0x004fca0000400000 */
[----:B------:R-:W-:Y:S04]  /*0240*/  STG.E desc[UR4][R10.64], R15 ;  /* 0x0000000f0a007986 */ /* 0x000fe8000c101904 */
[----:B------:R-:W2:Y:S04]  /*0250*/  LDG.E R2, desc[UR4][R2.64] ;  /* 0x0000000402027981 */ /* 0x000ea8000c1e1900 */
[----:B------:R-:W2:Y:S01]  /*0260*/  LDG.E R17, desc[UR4][R8.64] ;  /* 0x0000000408117981 */ /* 0x000ea2000c1e1900 */
[----:B0-----:R-:W-:-:S04]  /*0270*/  IMAD.WIDE R6, R13, 0x4, R6 ;  /* 0x000000040d067825 */ /* 0x001fc800078e0206 */
[----:B--2---:R-:W-:-:S05]  /*0280*/  FMUL R17, R2, R17 ;  /* 0x0000001102117220 */ /* 0x004fca0000400000 */
[----:B------:R-:W-:Y:S01]  /*0290*/  REDG.E.ADD.F32.FTZ.RN.STRONG.GPU desc[UR4][R6.64], R17 ;  /* 0x00000011060079a6 */ /* 0x000fe2000c12f304 */
[----:B------:R-:W-:Y:S05]  /*02a0*/  EXIT ;  /* 0x000000000000794d */ /* 0x000fea0003800000 */
.L_x_4:
        /* <DEDUP_REMOVED lines=13> */
.L_x_145:


//--------------------- .text.forwardParametricfloat --------------------------
	.section	.text.forwardParametricfloat,"ax",@progbits
	.align	128
        .global         forwardParametricfloat
        .type           forwardParametricfloat,@function
        .size           forwardParametricfloat,(.L_x_146 - forwardParametricfloat)
        .other          forwardParametricfloat,@"STO_CUDA_ENTRY STV_DEFAULT"
forwardParametricfloat:
.text.forwardParametricfloat:
        /* <DEDUP_REMOVED lines=22> */
[----:B------:R-:W1:Y:S08]  /*0160*/  LDC.64 R2, c[0x0][0x398] ;  /* 0x0000e600ff027b82 */ /* 0x000e700000000a00 */
[----:B0-----:R-:W0:Y:S01]  /*0170*/  LDC.64 R4, c[0x0][0x390] ;  /* 0x0000e400ff047b82 */ /* 0x001e220000000a00 */
[----:B-1----:R-:W-:-:S06]  /*0180*/  IMAD.WIDE R2, R7, 0x4, R2 ;  /* 0x0000000407027825 */ /* 0x002fcc00078e0202 */
[----:B------:R-:W2:Y:S01]  /*0190*/  LDG.E R2, desc[UR4][R2.64] ;  /* 0x0000000402027981 */ /* 0x000ea2000c1e1900 */
[----:B0-----:R-:W-:-:S04]  /*01a0*/  IMAD.WIDE R4, R9, 0x4, R4 ;  /* 0x0000000409047825 */ /* 0x001fc800078e0204 */
[----:B--2---:R-:W-:-:S05]  /*01b0*/  FMUL R11, R11, R2 ;  /* 0x000000020b0b7220 */ /* 0x004fca0000400000 */
[----:B------:R-:W-:Y:S01]  /*01c0*/  STG.E desc[UR4][R4.64], R11 ;  /* 0x0000000b04007986 */ /* 0x000fe2000c101904 */
[----:B------:R-:W-:Y:S05]  /*01d0*/  EXIT ;  /* 0x000000000000794d */ /* 0x000fea0003800000 */
.L_x_5:
        /* <DEDUP_REMOVED lines=10> */
.L_x_146:


//--------------------- .text.l1l2regularizationfloat --------------------------
	.section	.text.l1l2regularizationfloat,"ax",@progbits
	.align	128
        .global         l1l2regularizationfloat
        .type           l1l2regularizationfloat,@function
        .size           l1l2regularizationfloat,(.L_x_132 - l1l2regularizationfloat)
        .other          l1l2regularizationfloat,@"STO_CUDA_ENTRY STV_DEFAULT"
l1l2regularizationfloat:
.text.l1l2regularizationfloat:
        /* <DEDUP_REMOVED lines=13> */
[----:B------:R-:W2:Y:S06]  /*00d0*/  LDCU UR6, c[0x0][0x3b0] ;  /* 0x00007600ff0677ac */ /* 0x000eac0008000800 */
[----:B------:R-:W3:Y:S01]  /*00e0*/  LDC.64 R6, c[0x0][0x390] ;  /* 0x0000e400ff067b82 */ /* 0x000ee20000000a00 */
[----:B0-----:R-:W-:-:S05]  /*00f0*/  IMAD.WIDE R4, R3, 0x4, R4 ;  /* 0x0000000403047825 */ /* 0x001fca00078e0204 */
[----:B-1----:R-:W4:Y:S01]  /*0100*/  LDG.E R8, desc[UR4][R4.64] ;  /* 0x0000000404087981 */ /* 0x002f22000c1e1900 */
[----:B---3--:R-:W-:Y:S02]  /*0110*/  IMAD.WIDE R6, R3, 0x4, R6 ;  /* 0x0000000403067825 */ /* 0x008fe400078e0206 */
[----:B------:R-:W0:Y:S03]  /*0120*/  LDC.64 R2, c[0x0][0x3a8] ;  /* 0x0000ea00ff027b82 */ /* 0x000e260000000a00 */
[----:B------:R-:W3:Y:S01]  /*0130*/  LDG.E R10, desc[UR4][R6.64] ;  /* 0x00000004060a7981 */ /* 0x000ee2000c1e1900 */
[----:B0-----:R-:W0:Y:S01]  /*0140*/  F2I.TRUNC.NTZ R0, R3 ;  /* 0x0000000300007305 */ /* 0x001e22000020f100 */
[----:B----4-:R-:W-:-:S03]  /*0150*/  FSETP.GEU.AND P0, PT, R8, RZ, PT ;  /* 0x000000ff0800720b */ /* 0x010fc60003f0e000 */
[----:B------:R-:W1:Y:S10]  /*0160*/  LDC.64 R8, c[0x0][0x398] ;  /* 0x0000e600ff087b82 */ /* 0x000e740000000a00 */
[----:B0-----:R-:W-:-:S05]  /*0170*/  @!P0 IMAD.MOV R0, RZ, RZ, -R0 ;  /* 0x000000ffff008224 */ /* 0x001fca00078e0a00 */
[----:B------:R-:W-:-:S05]  /*0180*/  I2FP.F32.S32 R11, R0 ;  /* 0x00000000000b7245 */ /* 0x000fca0000201400 */
[----:B---3--:R-:W-:-:S05]  /*0190*/  FMUL R13, R10, R11 ;  /* 0x0000000b0a0d7220 */ /* 0x008fca0000400000 */
[----:B-1----:R0:W-:Y:S04]  /*01a0*/  REDG.E.ADD.F32.FTZ.RN.STRONG.GPU desc[UR4][R8.64], R13 ;  /* 0x0000000d080079a6 */ /* 0x0021e8000c12f304 */
[----:B------:R-:W3:Y:S01]  /*01b0*/  LDG.E R0, desc[UR4][R6.64] ;  /* 0x0000000406007981 */ /* 0x000ee2000c1e1900 */
[----:B------:R-:W1:Y:S01]  /*01c0*/  LDC.64 R10, c[0x0][0x3a0] ;  /* 0x0000e800ff0a7b82 */ /* 0x000e620000000a00 */
[----:B------:R-:W4:Y:S01]  /*01d0*/  MUFU.RCP R17, R2 ;  /* 0x0000000200117308 */ /* 0x000f220000001000 */
[----:B---3--:R-:W-:-:S04]  /*01e0*/  FMUL R0, R0, R0 ;  /* 0x0000000000007220 */ /* 0x008fc80000400000 */
[----:B--2---:R-:W-:-:S05]  /*01f0*/  FMUL.D2 R15, R0, UR6 ;  /* 0x00000006000f7c20 */ /* 0x004fca0008300000 */
[----:B-1----:R1:W-:Y:S04]  /*0200*/  REDG.E.ADD.F32.FTZ.RN.STRONG.GPU desc[UR4][R10.64], R15 ;  /* 0x0000000f0a0079a6 */ /* 0x0023e8000c12f304 */
[----:B------:R-:W2:Y:S01]  /*0210*/  LDG.E R3, desc[UR4][R4.64] ;  /* 0x0000000404037981 */ /* 0x000ea2000c1e1900 */
[C---:B----4-:R-:W-:Y:S01]  /*0220*/  FFMA R0, R17.reuse, -R2, 1 ;  /* 0x3f80000011007423 */ /* 0x050fe20000000802 */
[----:B------:R-:W-:Y:S03]  /*0230*/  BSSY.RECONVERGENT B0, `(.L_x_6) ;  /* 0x0000009000007945 */ /* 0x000fe60003800200 */
[----:B------:R-:W-:Y:S01]  /*0240*/  FFMA R0, R17, R0, R17 ;  /* 0x0000000011007223 */ /* 0x000fe20000000011 */
[----:B--2---:R-:W2:Y:S03]  /*0250*/  FCHK P0, R3, R2 ;  /* 0x0000000203007302 */ /* 0x004ea60000000000 */
[----:B0-----:R-:W-:-:S04]  /*0260*/  FFMA R9, R3, R0, RZ ;  /* 0x0000000003097223 */ /* 0x001fc800000000ff */
[----:B------:R-:W-:-:S04]  /*0270*/  FFMA R8, R9, -R2, R3 ;  /* 0x8000000209087223 */ /* 0x000fc80000000003 */
[----:B------:R-:W-:Y:S01]  /*0280*/  FFMA R0, R0, R8, R9 ;  /* 0x0000000800007223 */ /* 0x000fe20000000009 */
[----:B-12---:R-:W-:Y:S06]  /*0290*/  @!P0 BRA `(.L_x_7) ;  /* 0x0000000000088947 */ /* 0x006fec0003800000 */
[----:B------:R-:W-:-:S07]  /*02a0*/  MOV R2, 0x2c0 ;  /* 0x000002c000027802 */ /* 0x000fce0000000f00 */
[----:B------:R-:W-:Y:S05]  /*02b0*/  CALL.REL.NOINC `($__internal_0_$__cuda_sm3x_div_rn_noftz_f32_slowpath) ;  /* 0x0000000000207944 */ /* 0x000fea0003c00000 */
.L_x_7:
[----:B------:R-:W-:Y:S05]  /*02c0*/  BSYNC.RECONVERGENT B0 ;  /* 0x0000000000007941 */ /* 0x000fea0003800200 */
.L_x_6:
[----:B------:R-:W2:Y:S01]  /*02d0*/  LDG.E R7, desc[UR4][R6.64] ;  /* 0x0000000406077981 */ /* 0x000ea2000c1e1900 */
[----:B------:R-:W2:Y:S01]  /*02e0*/  LDCU UR6, c[0x0][0x3b0] ;  /* 0x00007600ff0677ac */ /* 0x000ea20008000800 */
[----:B------:R-:W0:Y:S01]  /*02f0*/  LDCU UR7, c[0x0][0x3ac] ;  /* 0x00007580ff0777ac */ /* 0x000e220008000800 */
[----:B--2---:R-:W-:-:S04]  /*0300*/  FFMA R0, R7, UR6, R0 ;  /* 0x0000000607007c23 */ /* 0x004fc80008000000 */
[----:B0-----:R-:W-:-:S05]  /*0310*/  FADD R3, R0, UR7 ;  /* 0x0000000700037e21 */ /* 0x001fca0008000000 */
[----:B------:R-:W-:Y:S01]  /*0320*/  STG.E desc[UR4][R4.64], R3 ;  /* 0x0000000304007986 */ /* 0x000fe2000c101904 */
[----:B------:R-:W-:Y:S05]  /*0330*/  EXIT ;  /* 0x000000000000794d */ /* 0x000fea0003800000 */
        .weak           $__internal_0_$__cuda_sm3x_div_rn_noftz_f32_slowpath
        .type           $__internal_0_$__cuda_sm3x_div_rn_noftz_f32_slowpath,@function
        .size           $__internal_0_$__cuda_sm3x_div_rn_noftz_f32_slowpath,(.L_x_132 - $__internal_0_$__cuda_sm3x_div_rn_noftz_f32_slowpath)
$__internal_0_$__cuda_sm3x_div_rn_noftz_f32_slowpath:
[----:B------:R-:W0:Y:S01]  /*0340*/  LDC R0, c[0x0][0x3a8] ;  /* 0x0000ea00ff007b82 */ /* 0x000e220000000800 */
[--C-:B------:R-:W-:Y:S01]  /*0350*/  SHF.R.U32.HI R8, RZ, 0x17, R3.reuse ;  /* 0x00000017ff087819 */ /* 0x100fe20000011603 */
[----:B------:R-:W1:Y:S01]  /*0360*/  LDCU UR6, c[0x0][0x3a8] ;  /* 0x00007500ff0677ac */ /* 0x000e620008000800 */
[----:B------:R-:W-:Y:S01]  /*0370*/  BSSY.RECONVERGENT B1, `(.L_x_8) ;  /* 0x0000064000017945 */ /* 0x000fe20003800200 */
[----:B------:R-:W-:Y:S02]  /*0380*/  IMAD.MOV.U32 R11, RZ, RZ, R3 ;  /* 0x000000ffff0b7224 */ /* 0x000fe400078e0003 */
[----:B-1----:R-:W-:Y:S01]  /*0390*/  IMAD.U32 R12, RZ, RZ, UR6 ;  /* 0x00000006ff0c7e24 */ /* 0x002fe2000f8e00ff */
[----:B0-----:R-:W-:-:S04]  /*03a0*/  SHF.R.U32.HI R9, RZ, 0x17, R0 ;  /* 0x00000017ff097819 */ /* 0x001fc80000011600 */
[----:B------:R-:W-:Y:S02]  /*03b0*/  LOP3.LUT R10, R9, 0xff, RZ, 0xc0, !PT ;  /* 0x000000ff090a7812 */ /* 0x000fe400078ec0ff */
[----:B------:R-:W-:-:S03]  /*03c0*/  LOP3.LUT R9, R8, 0xff, RZ, 0xc0, !PT ;  /* 0x000000ff08097812 */ /* 0x000fc600078ec0ff */
[----:B------:R-:W-:Y:S02]  /*03d0*/  VIADD R14, R10, 0xffffffff ;  /* 0xffffffff0a0e7836 */ /* 0x000fe40000000000 */
[----:B------:R-:W-:-:S03]  /*03e0*/  VIADD R13, R9, 0xffffffff ;  /* 0xffffffff090d7836 */ /* 0x000fc60000000000 */
[----:B------:R-:W-:-:S04]  /*03f0*/  ISETP.GT.U32.AND P0, PT, R14, 0xfd, PT ;  /* 0x000000fd0e00780c */ /* 0x000fc80003f04070 */
[----:B------:R-:W-:-:S13]  /*0400*/  ISETP.GT.U32.OR P0, PT, R13, 0xfd, P0 ;  /* 0x000000fd0d00780c */ /* 0x000fda0000704470 */
[----:B------:R-:W-:Y:S01]  /*0410*/  @!P0 IMAD.MOV.U32 R8, RZ, RZ, RZ ;  /* 0x000000ffff088224 */ /* 0x000fe200078e00ff */
[----:B------:R-:W-:Y:S06]  /*0420*/  @!P0 BRA `(.L_x_9) ;  /* 0x00000000005c8947 */ /* 0x000fec0003800000 */
[----:B------:R-:W-:Y:S02]  /*0430*/  FSETP.GTU.FTZ.AND P1, PT, |R0|, +INF , PT ;  /* 0x7f8000000000780b */ /* 0x000fe40003f3c200 */
[----:B------:R-:W-:-:S04]  /*0440*/  FSETP.GTU.FTZ.AND P0, PT, |R3|, +INF , PT ;  /* 0x7f8000000300780b */ /* 0x000fc80003f1c200 */
[----:B------:R-:W-:-:S13]  /*0450*/  PLOP3.LUT P0, PT, P0, P1, PT, 0xf8, 0x8f ;  /* 0x00000000008f781c */ /* 0x000fda0000703f70 */
[----:B------:R-:W-:Y:S05]  /*0460*/  @P0 BRA `(.L_x_10) ;  /* 0x00000004004c0947 */ /* 0x000fea0003800000 */
[----:B------:R-:W-:-:S13]  /*0470*/  LOP3.LUT P0, RZ, R12, 0x7fffffff, R11, 0xc8, !PT ;  /* 0x7fffffff0cff7812 */ /* 0x000fda000780c80b */
[----:B------:R-:W-:Y:S05]  /*0480*/  @!P0 BRA `(.L_x_11) ;  /* 0x00000004003c8947 */ /* 0x000fea0003800000 */
[C---:B------:R-:W-:Y:S02]  /*0490*/  FSETP.NEU.FTZ.AND P2, PT, |R3|.reuse, +INF , PT ;  /* 0x7f8000000300780b */ /* 0x040fe40003f5d200 */
[----:B------:R-:W-:Y:S02]  /*04a0*/  FSETP.NEU.FTZ.AND P1, PT, |R0|, +INF , PT ;  /* 0x7f8000000000780b */ /* 0x000fe40003f3d200 */
[----:B------:R-:W-:-:S11]  /*04b0*/  FSETP.NEU.FTZ.AND P0, PT, |R3|, +INF , PT ;  /* 0x7f8000000300780b */ /* 0x000fd60003f1d200 */
[----:B------:R-:W-:Y:S05]  /*04c0*/  @!P1 BRA !P2, `(.L_x_11) ;  /* 0x00000004002c9947 */ /* 0x000fea0005000000 */
[----:B------:R-:W-:-:S04]  /*04d0*/  LOP3.LUT P2, RZ, R11, 0x7fffffff, RZ, 0xc0, !PT ;  /* 0x7fffffff0bff7812 */ /* 0x000fc8000784c0ff */
[----:B------:R-:W-:-:S13]  /*04e0*/  PLOP3.LUT P1, PT, P1, P2, PT, 0x2f, 0xf2 ;  /* 0x0000000000f2781c */ /* 0x000fda0000f24577 */
[----:B------:R-:W-:Y:S05]  /*04f0*/  @P1 BRA `(.L_x_12) ;  /* 0x0000000400181947 */ /* 0x000fea0003800000 */
[----:B------:R-:W-:-:S04]  /*0500*/  LOP3.LUT P1, RZ, R12, 0x7fffffff, RZ, 0xc0, !PT ;  /* 0x7fffffff0cff7812 */ /* 0x000fc8000782c0ff */
[----:B------:R-:W-:-:S13]  /*0510*/  PLOP3.LUT P0, PT, P0, P1, PT, 0x2f, 0xf2 ;  /* 0x0000000000f2781c */ /* 0x000fda0000702577 */
[----:B------:R-:W-:Y:S05]  /*0520*/  @P0 BRA `(.L_x_13) ;  /* 0x0000000400000947 */ /* 0x000fea0003800000 */
[----:B------:R-:W-:Y:S02]  /*0530*/  ISETP.GE.AND P0, PT, R13, RZ, PT ;  /* 0x000000ff0d00720c */ /* 0x000fe40003f06270 */
[----:B------:R-:W-:-:S11]  /*0540*/  ISETP.GE.AND P1, PT, R14, RZ, PT ;  /* 0x000000ff0e00720c */ /* 0x000fd60003f26270 */
[----:B------:R-:W-:Y:S02]  /*0550*/  @P0 IMAD.MOV.U32 R8, RZ, RZ, RZ ;  /* 0x000000ffff080224 */ /* 0x000fe400078e00ff */
[----:B------:R-:W-:Y:S01]  /*0560*/  @!P0 FFMA R11, R3, 1.84467440737095516160e+19, RZ ;  /* 0x5f800000030b8823 */ /* 0x000fe200000000ff */
[----:B------:R-:W-:Y:S02]  /*0570*/  @!P0 IMAD.MOV.U32 R8, RZ, RZ, -0x40 ;  /* 0xffffffc0ff088424 */ /* 0x000fe400078e00ff */
[----:B------:R-:W-:Y:S02]  /*0580*/  @!P1 FFMA R12, R0, 1.84467440737095516160e+19, RZ ;  /* 0x5f800000000c9823 */ /* 0x000fe400000000ff */
[----:B------:R-:W-:-:S07]  /*0590*/  @!P1 VIADD R8, R8, 0x40 ;  /* 0x0000004008089836 */ /* 0x000fce0000000000 */
.L_x_9:
[----:B------:R-:W-:Y:S01]  /*05a0*/  LEA R3, R10, 0xc0800000, 0x17 ;  /* 0xc08000000a037811 */ /* 0x000fe200078eb8ff */
[----:B------:R-:W-:Y:S01]  /*05b0*/  VIADD R9, R9, 0xffffff81 ;  /* 0xffffff8109097836 */ /* 0x000fe20000000000 */
[----:B------:R-:W-:Y:S03]  /*05c0*/  BSSY.RECONVERGENT B2, `(.L_x_14) ;  /* 0x0000035000027945 */ /* 0x000fe60003800200 */
[----:B------:R-:W-:Y:S02]  /*05d0*/  IMAD.IADD R3, R12, 0x1, -R3 ;  /* 0x000000010c037824 */ /* 0x000fe400078e0a03 */
[C---:B------:R-:W-:Y:S01]  /*05e0*/  IMAD R0, R9.reuse, -0x800000, R11 ;  /* 0xff80000009007824 */ /* 0x040fe200078e020b */
[----:B------:R-:W-:Y:S01]  /*05f0*/  IADD3 R9, PT, PT, R9, 0x7f, -R10 ;  /* 0x0000007f09097810 */ /* 0x000fe20007ffe80a */
[----:B------:R-:W0:Y:S01]  /*0600*/  MUFU.RCP R12, R3 ;  /* 0x00000003000c7308 */ /* 0x000e220000001000 */
[----:B------:R-:W-:-:S03]  /*0610*/  FADD.FTZ R13, -R3, -RZ ;  /* 0x800000ff030d7221 */ /* 0x000fc60000010100 */
[----:B------:R-:W-:Y:S02]  /*0620*/  IMAD.IADD R9, R9, 0x1, R8 ;  /* 0x0000000109097824 */ /* 0x000fe400078e0208 */
[----:B0-----:R-:W-:-:S04]  /*0630*/  FFMA R15, R12, R13, 1 ;  /* 0x3f8000000c0f7423 */ /* 0x001fc8000000000d */
[----:B------:R-:W-:-:S04]  /*0640*/  FFMA R14, R12, R15, R12 ;  /* 0x0000000f0c0e7223 */ /* 0x000fc8000000000c */
[----:B------:R-:W-:-:S04]  /*0650*/  FFMA R11, R0, R14, RZ ;  /* 0x0000000e000b7223 */ /* 0x000fc800000000ff */
[----:B------:R-:W-:-:S04]  /*0660*/  FFMA R12, R13, R11, R0 ;  /* 0x0000000b0d0c7223 */ /* 0x000fc80000000000 */
[----:B------:R-:W-:-:S04]  /*0670*/  FFMA R11, R14, R12, R11 ;  /* 0x0000000c0e0b7223 */ /* 0x000fc8000000000b */
[----:B------:R-:W-:-:S04]  /*0680*/  FFMA R12, R13, R11, R0 ;  /* 0x0000000b0d0c7223 */ /* 0x000fc80000000000 */
[----:B------:R-:W-:-:S05]  /*0690*/  FFMA R0, R14, R12, R11 ;  /* 0x0000000c0e007223 */ /* 0x000fca000000000b */
[----:B------:R-:W-:-:S04]  /*06a0*/  SHF.R.U32.HI R3, RZ, 0x17, R0 ;  /* 0x00000017ff037819 */ /* 0x000fc80000011600 */
[----:B------:R-:W-:-:S05]  /*06b0*/  LOP3.LUT R3, R3, 0xff, RZ, 0xc0, !PT ;  /* 0x000000ff03037812 */ /* 0x000fca00078ec0ff */
[----:B------:R-:W-:-:S04]  /*06c0*/  IMAD.IADD R13, R3, 0x1, R9 ;  /* 0x00000001030d7824 */ /* 0x000fc800078e0209 */
[----:B------:R-:W-:-:S05]  /*06d0*/  VIADD R3, R13, 0xffffffff ;  /* 0xffffffff0d037836 */ /* 0x000fca0000000000 */
[----:B------:R-:W-:-:S13]  /*06e0*/  ISETP.GE.U32.AND P0, PT, R3, 0xfe, PT ;  /* 0x000000fe0300780c */ /* 0x000fda0003f06070 */
[----:B------:R-:W-:Y:S05]  /*06f0*/  @!P0 BRA `(.L_x_15) ;  /* 0x0000000000808947 */ /* 0x000fea0003800000 */
[----:B------:R-:W-:-:S13]  /*0700*/  ISETP.GT.AND P0, PT, R13, 0xfe, PT ;  /* 0x000000fe0d00780c */ /* 0x000fda0003f04270 */
[----:B------:R-:W-:Y:S05]  /*0710*/  @P0 BRA `(.L_x_16) ;  /* 0x00000000006c0947 */ /* 0x000fea0003800000 */
[----:B------:R-:W-:-:S13]  /*0720*/  ISETP.GE.AND P0, PT, R13, 0x1, PT ;  /* 0x000000010d00780c */ /* 0x000fda0003f06270 */
[----:B------:R-:W-:Y:S05]  /*0730*/  @P0 BRA `(.L_x_17) ;  /* 0x0000000000740947 */ /* 0x000fea0003800000 */
[----:B------:R-:W-:Y:S02]  /*0740*/  ISETP.GE.AND P0, PT, R13, -0x18, PT ;  /* 0xffffffe80d00780c */ /* 0x000fe40003f06270 */
[----:B------:R-:W-:-:S11]  /*0750*/  LOP3.LUT R0, R0, 0x80000000, RZ, 0xc0, !PT ;  /* 0x8000000000007812 */ /* 0x000fd600078ec0ff */
[----:B------:R-:W-:Y:S05]  /*0760*/  @!P0 BRA `(.L_x_17) ;  /* 0x0000000000688947 */ /* 0x000fea0003800000 */
[CCC-:B------:R-:W-:Y:S01]  /*0770*/  FFMA.RZ R3, R14.reuse, R12.reuse, R11.reuse ;  /* 0x0000000c0e037223 */ /* 0x1c0fe2000000c00b */
[C---:B------:R-:W-:Y:S02]  /*0780*/  VIADD R10, R13.reuse, 0x20 ;  /* 0x000000200d0a7836 */ /* 0x040fe40000000000 */
[CCC-:B------:R-:W-:Y:S01]  /*0790*/  FFMA.RM R8, R14.reuse, R12.reuse, R11.reuse ;  /* 0x0000000c0e087223 */ /* 0x1c0fe2000000400b */
[----:B------:R-:W-:Y:S02]  /*07a0*/  ISETP.NE.AND P2, PT, R13, RZ, PT ;  /* 0x000000ff0d00720c */ /* 0x000fe40003f45270 */
[----:B------:R-:W-:Y:S01]  /*07b0*/  LOP3.LUT R9, R3, 0x7fffff, RZ, 0xc0, !PT ;  /* 0x007fffff03097812 */ /* 0x000fe200078ec0ff */
[----:B------:R-:W-:Y:S01]  /*07c0*/  FFMA.RP R3, R14, R12, R11 ;  /* 0x0000000c0e037223 */ /* 0x000fe2000000800b */
[----:B------:R-:W-:Y:S01]  /*07d0*/  IMAD.MOV R11, RZ, RZ, -R13 ;  /* 0x000000ffff0b7224 */ /* 0x000fe200078e0a0d */
[----:B------:R-:W-:Y:S02]  /*07e0*/  ISETP.NE.AND P1, PT, R13, RZ, PT ;  /* 0x000000ff0d00720c */ /* 0x000fe40003f25270 */
[----:B------:R-:W-:-:S02]  /*07f0*/  LOP3.LUT R9, R9, 0x800000, RZ, 0xfc, !PT ;  /* 0x0080000009097812 */ /* 0x000fc400078efcff */
[----:B------:R-:W-:Y:S02]  /*0800*/  FSETP.NEU.FTZ.AND P0, PT, R3, R8, PT ;  /* 0x000000080300720b */ /* 0x000fe40003f1d000 */
[----:B------:R-:W-:Y:S02]  /*0810*/  SHF.L.U32 R10, R9, R10, RZ ;  /* 0x0000000a090a7219 */ /* 0x000fe400000006ff */
[----:B------:R-:W-:Y:S02]  /*0820*/  SEL R8, R11, RZ, P2 ;  /* 0x000000ff0b087207 */ /* 0x000fe40001000000 */
[----:B------:R-:W-:Y:S02]  /*0830*/  ISETP.NE.AND P1, PT, R10, RZ, P1 ;  /* 0x000000ff0a00720c */ /* 0x000fe40000f25270 */
[----:B------:R-:W-:Y:S02]  /*0840*/  SHF.R.U32.HI R8, RZ, R8, R9 ;  /* 0x00000008ff087219 */ /* 0x000fe40000011609 */
[----:B------:R-:W-:-:S02]  /*0850*/  PLOP3.LUT P0, PT, P0, P1, PT, 0xf8, 0x8f ;  /* 0x00000000008f781c */ /* 0x000fc40000703f70 */
[----:B------:R-:W-:Y:S02]  /*0860*/  SHF.R.U32.HI R10, RZ, 0x1, R8 ;  /* 0x00000001ff0a7819 */ /* 0x000fe40000011608 */
[----:B------:R-:W-:-:S04]  /*0870*/  SEL R3, RZ, 0x1, !P0 ;  /* 0x00000001ff037807 */ /* 0x000fc80004000000 */
[----:B------:R-:W-:-:S04]  /*0880*/  LOP3.LUT R3, R3, 0x1, R10, 0xf8, !PT ;  /* 0x0000000103037812 */ /* 0x000fc800078ef80a */
[----:B------:R-:W-:-:S05]  /*0890*/  LOP3.LUT R3, R3, R8, RZ, 0xc0, !PT ;  /* 0x0000000803037212 */ /* 0x000fca00078ec0ff */
[----:B------:R-:W-:-:S05]  /*08a0*/  IMAD.IADD R3, R10, 0x1, R3 ;  /* 0x000000010a037824 */ /* 0x000fca00078e0203 */
[----:B------:R-:W-:Y:S01]  /*08b0*/  LOP3.LUT R0, R3, R0, RZ, 0xfc, !PT ;  /* 0x0000000003007212 */ /* 0x000fe200078efcff */
[----:B------:R-:W-:Y:S06]  /*08c0*/  BRA `(.L_x_17) ;  /* 0x0000000000107947 */ /* 0x000fec0003800000 */
.L_x_16:
[----:B------:R-:W-:-:S04]  /*08d0*/  LOP3.LUT R0, R0, 0x80000000, RZ, 0xc0, !PT ;  /* 0x8000000000007812 */ /* 0x000fc800078ec0ff */
[----:B------:R-:W-:Y:S01]  /*08e0*/  LOP3.LUT R0, R0, 0x7f800000, RZ, 0xfc, !PT ;  /* 0x7f80000000007812 */ /* 0x000fe200078efcff */
[----:B------:R-:W-:Y:S06]  /*08f0*/  BRA `(.L_x_17) ;  /* 0x0000000000047947 */ /* 0x000fec0003800000 */
.L_x_15:
[----:B------:R-:W-:-:S07]  /*0900*/  IMAD R0, R9, 0x800000, R0 ;  /* 0x0080000009007824 */ /* 0x000fce00078e0200 */
.L_x_17:
[----:B------:R-:W-:Y:S05]  /*0910*/  BSYNC.RECONVERGENT B2 ;  /* 0x0000000000027941 */ /* 0x000fea0003800200 */
.L_x_14:
[----:B------:R-:W-:Y:S05]  /*0920*/  BRA `(.L_x_18) ;  /* 0x0000000000207947 */ /* 0x000fea0003800000 */
.L_x_13:
[----:B------:R-:W-:-:S04]  /*0930*/  LOP3.LUT R0, R12, 0x80000000, R11, 0x48, !PT ;  /* 0x800000000c007812 */ /* 0x000fc800078e480b */
[----:B------:R-:W-:Y:S01]  /*0940*/  LOP3.LUT R0, R0, 0x7f800000, RZ, 0xfc, !PT ;  /* 0x7f80000000007812 */ /* 0x000fe200078efcff */
[----:B------:R-:W-:Y:S06]  /*0950*/  BRA `(.L_x_18) ;  /* 0x0000000000147947 */ /* 0x000fec0003800000 */
.L_x_12:
[----:B------:R-:W-:Y:S01]  /*0960*/  LOP3.LUT R0, R12, 0x80000000, R11, 0x48, !PT ;  /* 0x800000000c007812 */ /* 0x000fe200078e480b */
[----:B------:R-:W-:Y:S06]  /*0970*/  BRA `(.L_x_18) ;  /* 0x00000000000c7947 */ /* 0x000fec0003800000 */
.L_x_11:
[----:B------:R-:W0:Y:S01]  /*0980*/  MUFU.RSQ R0, -QNAN ;  /* 0xffc0000000007908 */ /* 0x000e220000001400 */
[----:B------:R-:W-:Y:S05]  /*0990*/  BRA `(.L_x_18) ;  /* 0x0000000000047947 */ /* 0x000fea0003800000 */
.L_x_10:
[----:B------:R-:W-:-:S07]  /*09a0*/  FADD.FTZ R0, R3, R0 ;  /* 0x0000000003007221 */ /* 0x000fce0000010000 */
.L_x_18:
[----:B------:R-:W-:Y:S05]  /*09b0*/  BSYNC.RECONVERGENT B1 ;  /* 0x0000000000017941 */ /* 0x000fea0003800200 */
.L_x_8:
[----:B------:R-:W-:-:S04]  /*09c0*/  IMAD.MOV.U32 R3, RZ, RZ, 0x0 ;  /* 0x00000000ff037424 */ /* 0x000fc800078e00ff */
[----:B0-----:R-:W-:Y:S05]  /*09d0*/  RET.REL.NODEC R2 `(l1l2regularizationfloat) ;  /* 0xfffffff402887950 */ /* 0x001fea0003c3ffff */
.L_x_19:
        /* <DEDUP_REMOVED lines=10> */
.L_x_132:


//--------------------- .text.batchregfloat       --------------------------
	.section	.text.batchregfloat,"ax",@progbits
	.align	128
        .global         batchregfloat
        .type           batchregfloat,@function
        .size           batchregfloat,(.L_x_133 - batchregfloat)
        .other          batchregfloat,@"STO_CUDA_ENTRY STV_DEFAULT"
batchregfloat:
.text.batchregfloat:
        /* <DEDUP_REMOVED lines=12> */
[----:B------:R-:W1:Y:S07]  /*00c0*/  LDCU.64 UR4, c[0x0][0x358] ;  /* 0x00006b00ff0477ac */ /* 0x000e6e0008000a00 */
[----:B------:R-:W2:Y:S01]  /*00d0*/  LDC R7, c[0x0][0x390] ;  /* 0x0000e400ff077b82 */ /* 0x000ea20000000800 */
[----:B0-----:R-:W-:-:S05]  /*00e0*/  IMAD.WIDE R4, R3, 0x4, R4 ;  /* 0x0000000403047825 */ /* 0x001fca00078e0204 */
[----:B-1----:R-:W3:Y:S01]  /*00f0*/  LDG.E R0, desc[UR4][R4.64] ;  /* 0x0000000404007981 */ /* 0x002ee2000c1e1900 */
[----:B------:R-:W-:Y:S01]  /*0100*/  BSSY.RECONVERGENT B0, `(.L_x_20) ;  /* 0x000000c000007945 */ /* 0x000fe20003800200 */
[----:B--2---:R-:W0:Y:S02]  /*0110*/  MUFU.RCP R2, R7 ;  /* 0x0000000700027308 */ /* 0x004e240000001000 */
[----:B0-----:R-:W-:-:S04]  /*0120*/  FFMA R3, R2, -R7, 1 ;  /* 0x3f80000002037423 */ /* 0x001fc80000000807 */
[----:B------:R-:W-:Y:S02]  /*0130*/  FFMA R3, R2, R3, R2 ;  /* 0x0000000302037223 */ /* 0x000fe40000000002 */
[----:B---3--:R-:W0:Y:S02]  /*0140*/  FCHK P0, R0, R7 ;  /* 0x0000000700007302 */ /* 0x008e240000000000 */
[----:B------:R-:W-:-:S04]  /*0150*/  FFMA R2, R0, R3, RZ ;  /* 0x0000000300027223 */ /* 0x000fc800000000ff */
[----:B------:R-:W-:-:S04]  /*0160*/  FFMA R6, R2, -R7, R0 ;  /* 0x8000000702067223 */ /* 0x000fc80000000000 */
[----:B------:R-:W-:Y:S01]  /*0170*/  FFMA R3, R3, R6, R2 ;  /* 0x0000000603037223 */ /* 0x000fe20000000002 */
[----:B0-----:R-:W-:Y:S06]  /*0180*/  @!P0 BRA `(.L_x_21) ;  /* 0x00000000000c8947 */ /* 0x001fec0003800000 */
[----:B------:R-:W-:-:S07]  /*0190*/  MOV R2, 0x1b0 ;  /* 0x000001b000027802 */ /* 0x000fce0000000f00 */
[----:B------:R-:W-:Y:S05]  /*01a0*/  CALL.REL.NOINC `($__internal_1_$__cuda_sm3x_div_rn_noftz_f32_slowpath) ;  /* 0x0000000000107944 */ /* 0x000fea0003c00000 */
[----:B------:R-:W-:-:S07]  /*01b0*/  IMAD.MOV.U32 R3, RZ, RZ, R0 ;  /* 0x000000ffff037224 */ /* 0x000fce00078e0000 */
.L_x_21:
[----:B------:R-:W-:Y:S05]  /*01c0*/  BSYNC.RECONVERGENT B0 ;  /* 0x0000000000007941 */ /* 0x000fea0003800200 */
.L_x_20:
[----:B------:R-:W-:Y:S01]  /*01d0*/  STG.E desc[UR4][R4.64], R3 ;  /* 0x0000000304007986 */ /* 0x000fe2000c101904 */
[----:B------:R-:W-:Y:S05]  /*01e0*/  EXIT ;  /* 0x000000000000794d */ /* 0x000fea0003800000 */
        .weak           $__internal_1_$__cuda_sm3x_div_rn_noftz_f32_slowpath
        .type           $__internal_1_$__cuda_sm3x_div_rn_noftz_f32_slowpath,@function
        .size           $__internal_1_$__cuda_sm3x_div_rn_noftz_f32_slowpath,(.L_x_133 - $__internal_1_$__cuda_sm3x_div_rn_noftz_f32_slowpath)
$__internal_1_$__cuda_sm3x_div_rn_noftz_f32_slowpath:
[----:B------:R-:W0:Y:S01]  /*01f0*/  LDC R3, c[0x0][0x390] ;  /* 0x0000e400ff037b82 */ /* 0x000e220000000800 */
[--C-:B------:R-:W-:Y:S01]  /*0200*/  SHF.R.U32.HI R6, RZ, 0x17, R0.reuse ;  /* 0x00000017ff067819 */ /* 0x100fe20000011600 */
[----:B------:R-:W1:Y:S01]  /*0210*/  LDCU UR6, c[0x0][0x390] ;  /* 0x00007200ff0677ac */ /* 0x000e620008000800 */
[----:B------:R-:W-:Y:S01]  /*0220*/  BSSY.RECONVERGENT B1, `(.L_x_22) ;  /* 0x0000064000017945 */ /* 0x000fe20003800200 */
[----:B------:R-:W-:Y:S01]  /*0230*/  IMAD.MOV.U32 R8, RZ, RZ, R0 ;  /* 0x000000ffff087224 */ /* 0x000fe200078e0000 */
[----:B------:R-:W-:-:S05]  /*0240*/  LOP3.LUT R6, R6, 0xff, RZ, 0xc0, !PT ;  /* 0x000000ff06067812 */ /* 0x000fca00078ec0ff */
[----:B------:R-:W-:Y:S02]  /*0250*/  VIADD R11, R6, 0xffffffff ;  /* 0xffffffff060b7836 */ /* 0x000fe40000000000 */
[----:B-1----:R-:W-:Y:S01]  /*0260*/  IMAD.U32 R9, RZ, RZ, UR6 ;  /* 0x00000006ff097e24 */ /* 0x002fe2000f8e00ff */
[----:B0-----:R-:W-:-:S04]  /*0270*/  SHF.R.U32.HI R7, RZ, 0x17, R3 ;  /* 0x00000017ff077819 */ /* 0x001fc80000011603 */
[----:B------:R-:W-:-:S05]  /*0280*/  LOP3.LUT R7, R7, 0xff, RZ, 0xc0, !PT ;  /* 0x000000ff07077812 */ /* 0x000fca00078ec0ff */
[----:B------:R-:W-:-:S05]  /*0290*/  VIADD R12, R7, 0xffffffff ;  /* 0xffffffff070c7836 */ /* 0x000fca0000000000 */
        /* <DEDUP_REMOVED lines=27> */
.L_x_23:
[----:B------:R-:W-:Y:S01]  /*0450*/  LEA R0, R7, 0xc0800000, 0x17 ;  /* 0xc080000007007811 */ /* 0x000fe200078eb8ff */
[----:B------:R-:W-:Y:S01]  /*0460*/  VIADD R6, R6, 0xffffff81 ;  /* 0xffffff8106067836 */ /* 0x000fe20000000000 */
[----:B------:R-:W-:Y:S03]  /*0470*/  BSSY.RECONVERGENT B2, `(.L_x_28) ;  /* 0x0000035000027945 */ /* 0x000fe60003800200 */
[----:B------:R-:W-:Y:S01]  /*0480*/  IMAD.IADD R9, R9, 0x1, -R0 ;  /* 0x0000000109097824 */ /* 0x000fe200078e0a00 */
[C---:B------:R-:W-:Y:S01]  /*0490*/  IADD3 R7, PT, PT, R6.reuse, 0x7f, -R7 ;  /* 0x0000007f06077810 */ /* 0x040fe20007ffe807 */
[----:B------:R-:W-:Y:S02]  /*04a0*/  IMAD R0, R6, -0x800000, R8 ;  /* 0xff80000006007824 */ /* 0x000fe400078e0208 */
[----:B------:R-:W0:Y:S01]  /*04b0*/  MUFU.RCP R3, R9 ;  /* 0x0000000900037308 */ /* 0x000e220000001000 */
[----:B------:R-:W-:Y:S01]  /*04c0*/  FADD.FTZ R11, -R9, -RZ ;  /* 0x800000ff090b7221 */ /* 0x000fe20000010100 */
[----:B------:R-:W-:-:S03]  /*04d0*/  IMAD.IADD R7, R7, 0x1, R10 ;  /* 0x0000000107077824 */ /* 0x000fc600078e020a */
        /* <DEDUP_REMOVED lines=21> */
[CCC-:B------:R-:W-:Y:S01]  /*0630*/  FFMA.RM R6, R12.reuse, R8.reuse, R13.reuse ;  /* 0x000000080c067223 */ /* 0x1c0fe2000000400d */
[C---:B------:R-:W-:Y:S02]  /*0640*/  ISETP.NE.AND P2, PT, R9.reuse, RZ, PT ;  /* 0x000000ff0900720c */ /* 0x040fe40003f45270 */
[----:B------:R-:W-:Y:S02]  /*0650*/  ISETP.NE.AND P1, PT, R9, RZ, PT ;  /* 0x000000ff0900720c */ /* 0x000fe40003f25270 */
[----:B------:R-:W-:Y:S01]  /*0660*/  LOP3.LUT R7, R3, 0x7fffff, RZ, 0xc0, !PT ;  /* 0x007fffff03077812 */ /* 0x000fe200078ec0ff */
[----:B------:R-:W-:Y:S01]  /*0670*/  FFMA.RP R3, R12, R8, R13 ;  /* 0x000000080c037223 */ /* 0x000fe2000000800d */
[----:B------:R-:W-:Y:S02]  /*0680*/  VIADD R8, R9, 0x20 ;  /* 0x0000002009087836 */ /* 0x000fe40000000000 */
[----:B------:R-:W-:Y:S01]  /*0690*/  LOP3.LUT R7, R7, 0x800000, RZ, 0xfc, !PT ;  /* 0x0080000007077812 */ /* 0x000fe200078efcff */
[----:B------:R-:W-:Y:S01]  /*06a0*/  IMAD.MOV R9, RZ, RZ, -R9 ;  /* 0x000000ffff097224 */ /* 0x000fe200078e0a09 */
[----:B------:R-:W-:-:S02]  /*06b0*/  FSETP.NEU.FTZ.AND P0, PT, R3, R6, PT ;  /* 0x000000060300720b */ /* 0x000fc40003f1d000 */
[----:B------:R-:W-:Y:S02]  /*06c0*/  SHF.L.U32 R8, R7, R8, RZ ;  /* 0x0000000807087219 */ /* 0x000fe400000006ff */
[----:B------:R-:W-:Y:S02]  /*06d0*/  SEL R6, R9, RZ, P2 ;  /* 0x000000ff09067207 */ /* 0x000fe40001000000 */
[----:B------:R-:W-:Y:S02]  /*06e0*/  ISETP.NE.AND P1, PT, R8, RZ, P1 ;  /* 0x000000ff0800720c */ /* 0x000fe40000f25270 */
[----:B------:R-:W-:Y:S02]  /*06f0*/  SHF.R.U32.HI R6, RZ, R6, R7 ;  /* 0x00000006ff067219 */ /* 0x000fe40000011607 */
[----:B------:R-:W-:Y:S02]  /*0700*/  PLOP3.LUT P0, PT, P0, P1, PT, 0xf8, 0x8f ;  /* 0x00000000008f781c */ /* 0x000fe40000703f70 */
[----:B------:R-:W-:-:S02]  /*0710*/  SHF.R.U32.HI R8, RZ, 0x1, R6 ;  /* 0x00000001ff087819 */ /* 0x000fc40000011606 */
[----:B------:R-:W-:-:S04]  /*0720*/  SEL R3, RZ, 0x1, !P0 ;  /* 0x00000001ff037807 */ /* 0x000fc80004000000 */
[----:B------:R-:W-:-:S04]  /*0730*/  LOP3.LUT R3, R3, 0x1, R8, 0xf8, !PT ;  /* 0x0000000103037812 */ /* 0x000fc800078ef808 */
[----:B------:R-:W-:-:S05]  /*0740*/  LOP3.LUT R3, R3, R6, RZ, 0xc0, !PT ;  /* 0x0000000603037212 */ /* 0x000fca00078ec0ff */
[----:B------:R-:W-:-:S05]  /*0750*/  IMAD.IADD R3, R8, 0x1, R3 ;  /* 0x0000000108037824 */ /* 0x000fca00078e0203 */
[----:B------:R-:W-:Y:S01]  /*0760*/  LOP3.LUT R0, R3, R0, RZ, 0xfc, !PT ;  /* 0x0000000003007212 */ /* 0x000fe200078efcff */
[----:B------:R-:W-:Y:S06]  /*0770*/  BRA `(.L_x_31) ;  /* 0x0000000000107947 */ /* 0x000fec0003800000 */
.L_x_30:
[----:B------:R-:W-:-:S04]  /*0780*/  LOP3.LUT R0, R0, 0x80000000, RZ, 0xc0, !PT ;  /* 0x8000000000007812 */ /* 0x000fc800078ec0ff */
[----:B------:R-:W-:Y:S01]  /*0790*/  LOP3.LUT R0, R0, 0x7f800000, RZ, 0xfc, !PT ;  /* 0x7f80000000007812 */ /* 0x000fe200078efcff */
[----:B------:R-:W-:Y:S06]  /*07a0*/  BRA `(.L_x_31) ;  /* 0x0000000000047947 */ /* 0x000fec0003800000 */
.L_x_29:
[----:B------:R-:W-:-:S07]  /*07b0*/  IMAD R0, R7, 0x800000, R0 ;  /* 0x0080000007007824 */ /* 0x000fce00078e0200 */
.L_x_31:
[----:B------:R-:W-:Y:S05]  /*07c0*/  BSYNC.RECONVERGENT B2 ;  /* 0x0000000000027941 */ /* 0x000fea0003800200 */
.L_x_28:
[----:B------:R-:W-:Y:S05]  /*07d0*/  BRA `(.L_x_32) ;  /* 0x0000000000207947 */ /* 0x000fea0003800000 */
.L_x_27:
[----:B------:R-:W-:-:S04]  /*07e0*/  LOP3.LUT R0, R9, 0x80000000, R8, 0x48, !PT ;  /* 0x8000000009007812 */ /* 0x000fc800078e4808 */
[----:B------:R-:W-:Y:S01]  /*07f0*/  LOP3.LUT R0, R0, 0x7f800000, RZ, 0xfc, !PT ;  /* 0x7f80000000007812 */ /* 0x000fe200078efcff */
[----:B------:R-:W-:Y:S06]  /*0800*/  BRA `(.L_x_32) ;  /* 0x0000000000147947 */ /* 0x000fec0003800000 */
.L_x_26:
[----:B------:R-:W-:Y:S01]  /*0810*/  LOP3.LUT R0, R9, 0x80000000, R8, 0x48, !PT ;  /* 0x8000000009007812 */ /* 0x000fe200078e4808 */
[----:B------:R-:W-:Y:S06]  /*0820*/  BRA `(.L_x_32) ;  /* 0x00000000000c7947 */ /* 0x000fec0003800000 */
.L_x_25:
[----:B------:R-:W0:Y:S01]  /*0830*/  MUFU.RSQ R0, -QNAN ;  /* 0xffc0000000007908 */ /* 0x000e220000001400 */
[----:B------:R-:W-:Y:S05]  /*0840*/  BRA `(.L_x_32) ;  /* 0x0000000000047947 */ /* 0x000fea0003800000 */
.L_x_24:
[----:B------:R-:W-:-:S07]  /*0850*/  FADD.FTZ R0, R0, R3 ;  /* 0x0000000300007221 */ /* 0x000fce0000010000 */
.L_x_32:
[----:B------:R-:W-:Y:S05]  /*0860*/  BSYNC.RECONVERGENT B1 ;  /* 0x0000000000017941 */ /* 0x000fea0003800200 */
.L_x_22:
[----:B------:R-:W-:-:S04]  /*0870*/  IMAD.MOV.U32 R3, RZ, RZ, 0x0 ;  /* 0x00000000ff037424 */ /* 0x000fc800078e00ff */
[----:B0-----:R-:W-:Y:S05]  /*0880*/  RET.REL.NODEC R2 `(batchregfloat) ;  /* 0xfffffff402dc7950 */ /* 0x001fea0003c3ffff */
.L_x_33:
        /* <DEDUP_REMOVED lines=15> */
.L_x_133:


//--------------------- .text.l2regularizationfloat --------------------------
	.section	.text.l2regularizationfloat,"ax",@progbits
	.align	128
        .global         l2regularizationfloat
        .type           l2regularizationfloat,@function
        .size           l2regularizationfloat,(.L_x_134 - l2regularizationfloat)
        .other          l2regularizationfloat,@"STO_CUDA_ENTRY STV_DEFAULT"
l2regularizationfloat:
.text.l2regularizationfloat:
        /* <DEDUP_REMOVED lines=14> */
[----:B------:R-:W3:Y:S08]  /*00e0*/  LDC.64 R6, c[0x0][0x388] ;  /* 0x0000e200ff067b82 */ /* 0x000ef00000000a00 */
[----:B------:R-:W4:Y:S01]  /*00f0*/  LDC.64 R2, c[0x0][0x3a0] ;  /* 0x0000e800ff027b82 */ /* 0x000f220000000a00 */
[----:B0-----:R-:W-:-:S07]  /*0100*/  IMAD.WIDE R4, R9, 0x4, R4 ;  /* 0x0000000409047825 */ /* 0x001fce00078e0204 */
[----:B------:R-:W0:Y:S01]  /*0110*/  LDC R13, c[0x0][0x3a8] ;  /* 0x0000ea00ff0d7b82 */ /* 0x000e220000000800 */
[----:B-1----:R-:W5:Y:S01]  /*0120*/  LDG.E R0, desc[UR4][R4.64] ;  /* 0x0000000404007981 */ /* 0x002f62000c1e1900 */
[----:B---3--:R-:W-:-:S04]  /*0130*/  IMAD.WIDE R6, R9, 0x4, R6 ;  /* 0x0000000409067825 */ /* 0x008fc800078e0206 */
[----:B-----5:R-:W-:-:S04]  /*0140*/  FMUL R0, R0, R0 ;  /* 0x0000000000007220 */ /* 0x020fc80000400000 */
[----:B--2---:R-:W-:-:S05]  /*0150*/  FMUL.D2 R11, R0, UR6 ;  /* 0x00000006000b7c20 */ /* 0x004fca0008300000 */
[----:B----4-:R1:W-:Y:S04]  /*0160*/  REDG.E.ADD.F32.FTZ.RN.STRONG.GPU desc[UR4][R2.64], R11 ;  /* 0x0000000b020079a6 */ /* 0x0103e8000c12f304 */
[----:B------:R-:W2:Y:S01]  /*0170*/  LDG.E R0, desc[UR4][R6.64] ;  /* 0x0000000406007981 */ /* 0x000ea2000c1e1900 */
[----:B0-----:R-:W0:Y:S01]  /*0180*/  MUFU.RCP R8, R13 ;  /* 0x0000000d00087308 */ /* 0x001e220000001000 */
[----:B------:R-:W-:Y:S01]  /*0190*/  BSSY.RECONVERGENT B0, `(.L_x_34) ;  /* 0x000000b000007945 */ /* 0x000fe20003800200 */
[----:B0-----:R-:W-:-:S04]  /*01a0*/  FFMA R9, R8, -R13, 1 ;  /* 0x3f80000008097423 */ /* 0x001fc8000000080d */
[----:B------:R-:W-:Y:S02]  /*01b0*/  FFMA R9, R8, R9, R8 ;  /* 0x0000000908097223 */ /* 0x000fe40000000008 */
[----:B--2---:R-:W0:Y:S02]  /*01c0*/  FCHK P0, R0, R13 ;  /* 0x0000000d00007302 */ /* 0x004e240000000000 */
[----:B------:R-:W-:-:S04]  /*01d0*/  FFMA R8, R0, R9, RZ ;  /* 0x0000000900087223 */ /* 0x000fc800000000ff */
[----:B------:R-:W-:-:S04]  /*01e0*/  FFMA R10, R8, -R13, R0 ;  /* 0x8000000d080a7223 */ /* 0x000fc80000000000 */
[----:B------:R-:W-:Y:S01]  /*01f0*/  FFMA R8, R9, R10, R8 ;  /* 0x0000000a09087223 */ /* 0x000fe20000000008 */
[----:B01----:R-:W-:Y:S06]  /*0200*/  @!P0 BRA `(.L_x_35) ;  /* 0x00000000000c8947 */ /* 0x003fec0003800000 */
[----:B------:R-:W-:-:S07]  /*0210*/  MOV R2, 0x230 ;  /* 0x0000023000027802 */ /* 0x000fce0000000f00 */
[----:B------:R-:W-:Y:S05]  /*0220*/  CALL.REL.NOINC `($__internal_2_$__cuda_sm3x_div_rn_noftz_f32_slowpath) ;  /* 0x00000000001c7944 */ /* 0x000fea0003c00000 */
[----:B------:R-:W-:-:S07]  /*0230*/  IMAD.MOV.U32 R8, RZ, RZ, R0 ;  /* 0x000000ffff087224 */ /* 0x000fce00078e0000 */
.L_x_35:
[----:B------:R-:W-:Y:S05]  /*0240*/  BSYNC.RECONVERGENT B0 ;  /* 0x0000000000007941 */ /* 0x000fea0003800200 */
.L_x_34:
[----:B------:R-:W2:Y:S01]  /*0250*/  LDG.E R5, desc[UR4][R4.64] ;  /* 0x0000000404057981 */ /* 0x000ea2000c1e1900 */
[----:B------:R-:W2:Y:S02]  /*0260*/  LDCU UR6, c[0x0][0x3b0] ;  /* 0x00007600ff0677ac */ /* 0x000ea40008000800 */
[----:B--2---:R-:W-:-:S05]  /*0270*/  FFMA R3, R5, UR6, R8 ;  /* 0x0000000605037c23 */ /* 0x004fca0008000008 */
[----:B------:R-:W-:Y:S01]  /*0280*/  STG.E desc[UR4][R6.64], R3 ;  /* 0x0000000306007986 */ /* 0x000fe2000c101904 */
[----:B------:R-:W-:Y:S05]  /*0290*/  EXIT ;  /* 0x000000000000794d */ /* 0x000fea0003800000 */
        .weak           $__internal_2_$__cuda_sm3x_div_rn_noftz_f32_slowpath
        .type           $__internal_2_$__cuda_sm3x_div_rn_noftz_f32_slowpath,@function
        .size           $__internal_2_$__cuda_sm3x_div_rn_noftz_f32_slowpath,(.L_x_134 - $__internal_2_$__cuda_sm3x_div_rn_noftz_f32_slowpath)
$__internal_2_$__cuda_sm3x_div_rn_noftz_f32_slowpath:
        /* <DEDUP_REMOVED lines=38> */
.L_x_37:
        /* <DEDUP_REMOVED lines=51> */
.L_x_44:
[----:B------:R-:W-:-:S04]  /*0830*/  LOP3.LUT R0, R0, 0x80000000, RZ, 0xc0, !PT ;  /* 0x8000000000007812 */ /* 0x000fc800078ec0ff */
[----:B------:R-:W-:Y:S01]  /*0840*/  LOP3.LUT R0, R0, 0x7f800000, RZ, 0xfc, !PT ;  /* 0x7f80000000007812 */ /* 0x000fe200078efcff */
[----:B------:R-:W-:Y:S06]  /*0850*/  BRA `(.L_x_45) ;  /* 0x0000000000047947 */ /* 0x000fec0003800000 */
.L_x_43:
[----:B------:R-:W-:-:S07]  /*0860*/  IMAD R0, R9, 0x800000, R0 ;  /* 0x0080000009007824 */ /* 0x000fce00078e0200 */
.L_x_45:
[----:B------:R-:W-:Y:S05]  /*0870*/  BSYNC.RECONVERGENT B2 ;  /* 0x0000000000027941 */ /* 0x000fea0003800200 */
.L_x_42:
[----:B------:R-:W-:Y:S05]  /*0880*/  BRA `(.L_x_46) ;  /* 0x0000000000207947 */ /* 0x000fea0003800000 */
.L_x_41:
[----:B------:R-:W-:-:S04]  /*0890*/  LOP3.LUT R0, R12, 0x80000000, R11, 0x48, !PT ;  /* 0x800000000c007812 */ /* 0x000fc800078e480b */
[----:B------:R-:W-:Y:S01]  /*08a0*/  LOP3.LUT R0, R0, 0x7f800000, RZ, 0xfc, !PT ;  /* 0x7f80000000007812 */ /* 0x000fe200078efcff */
[----:B------:R-:W-:Y:S06]  /*08b0*/  BRA `(.L_x_46) ;  /* 0x0000000000147947 */ /* 0x000fec0003800000 */
.L_x_40:
[----:B------:R-:W-:Y:S01]  /*08c0*/  LOP3.LUT R0, R12, 0x80000000, R11, 0x48, !PT ;  /* 0x800000000c007812 */ /* 0x000fe200078e480b */
[----:B------:R-:W-:Y:S06]  /*08d0*/  BRA `(.L_x_46) ;  /* 0x00000000000c7947 */ /* 0x000fec0003800000 */
.L_x_39:
[----:B------:R-:W0:Y:S01]  /*08e0*/  MUFU.RSQ R0, -QNAN ;  /* 0xffc0000000007908 */ /* 0x000e220000001400 */
[----:B------:R-:W-:Y:S05]  /*08f0*/  BRA `(.L_x_46) ;  /* 0x0000000000047947 */ /* 0x000fea0003800000 */
.L_x_38:
[----:B------:R-:W-:-:S07]  /*0900*/  FADD.FTZ R0, R0, R3 ;  /* 0x0000000300007221 */ /* 0x000fce0000010000 */
.L_x_46:
[----:B------:R-:W-:Y:S05]  /*0910*/  BSYNC.RECONVERGENT B1 ;  /* 0x0000000000017941 */ /* 0x000fea0003800200 */
.L_x_36:
[----:B------:R-:W-:-:S04]  /*0920*/  IMAD.MOV.U32 R3, RZ, RZ, 0x0 ;  /* 0x00000000ff037424 */ /* 0x000fc800078e00ff */
[----:B0-----:R-:W-:Y:S05]  /*0930*/  RET.REL.NODEC R2 `(l2regularizationfloat) ;  /* 0xfffffff402b07950 */ /* 0x001fea0003c3ffff */
.L_x_47:
        /* <DEDUP_REMOVED lines=12> */
.L_x_134:


//--------------------- .text.CHWfromSegmentedNCHWfloat --------------------------
	.section	.text.CHWfromSegmentedNCHWfloat,"ax",@progbits
	.align	128
        .global         CHWfromSegmentedNCHWfloat
        .type           CHWfromSegmentedNCHWfloat,@function
        .size           CHWfromSegmentedNCHWfloat,(.L_x_150 - CHWfromSegmentedNCHWfloat)
        .other          CHWfromSegmentedNCHWfloat,@"STO_CUDA_ENTRY STV_DEFAULT"
CHWfromSegmentedNCHWfloat:
.text.CHWfromSegmentedNCHWfloat:
[----:B------:R-:W-:Y:S01]  /*0000*/  LDC R1, c[0x0][0x37c] ;  /* 0x0000df00ff017b82 */ /* 0x000fe20000000800 */
[----:B------:R-:W0:Y:S01]  /*0010*/  S2R R0, SR_TID.Y ;  /* 0x0000000000007919 */ /* 0x000e220000002200 */
[----:B------:R-:W1:Y:S06]  /*0020*/  LDCU UR13, c[0x0][0x370] ;  /* 0x00006e00ff0d77ac */ /* 0x000e6c0008000800 */
[----:B------:R-:W-:Y:S01]  /*0030*/  S2UR UR5, SR_CTAID.X ;  /* 0x00000000000579c3 */ /* 0x000fe20000002500 */
[----:B------:R-:W0:Y:S01]  /*0040*/  S2R R5, SR_TID.X ;  /* 0x0000000000057919 */ /* 0x000e220000002100 */
[----:B------:R-:W2:Y:S01]  /*0050*/  LDCU UR14, c[0x0][0x374] ;  /* 0x00006e80ff0e77ac */ /* 0x000ea20008000800 */
[----:B------:R-:W3:Y:S01]  /*0060*/  S2R R3, SR_TID.Z ;  /* 0x0000000000037919 */ /* 0x000ee20000002300 */
[----:B------:R-:W0:Y:S04]  /*0070*/  LDCU UR15, c[0x0][0x360] ;  /* 0x00006c00ff0f77ac */ /* 0x000e280008000800 */
[----:B------:R-:W1:Y:S01]  /*0080*/  S2UR UR6, SR_CTAID.Y ;  /* 0x00000000000679c3 */ /* 0x000e620000002600 */
[----:B------:R-:W4:Y:S01]  /*0090*/  LDCU UR16, c[0x0][0x364] ;  /* 0x00006c80ff1077ac */ /* 0x000f220008000800 */
[----:B------:R-:W5:Y:S06]  /*00a0*/  LDCU.64 UR10, c[0x0][0x390] ;  /* 0x00007200ff0a77ac */ /* 0x000f6c0008000a00 */
[----:B------:R-:W4:Y:S01]  /*00b0*/  LDC R4, c[0x0][0x368] ;  /* 0x0000da00ff047b82 */ /* 0x000f220000000800 */
[----:B------:R-:W5:Y:S01]  /*00c0*/  LDCU.64 UR8, c[0x0][0x388] ;  /* 0x00007100ff0877ac */ /* 0x000f620008000a00 */
[----:B------:R-:W4:Y:S06]  /*00d0*/  LDCU UR17, c[0x0][0x378] ;  /* 0x00006f00ff1177ac */ /* 0x000f2c0008000800 */
[----:B------:R-:W3:Y:S01]  /*00e0*/  S2UR UR7, SR_CTAID.Z ;  /* 0x00000000000779c3 */ /* 0x000ee20000002700 */
[----:B------:R-:W4:Y:S01]  /*00f0*/  LDCU UR12, c[0x0][0x384] ;  /* 0x00007080ff0c77ac */ /* 0x000f220008000800 */
[----:B-1----:R-:W-:-:S02]  /*0100*/  UIMAD UR5, UR6, UR13, UR5 ;  /* 0x0000000d060572a4 */ /* 0x002fc4000f8e0205 */
[----:B--2---:R-:W-:Y:S01]  /*0110*/  UIMAD UR6, UR13, UR14, URZ ;  /* 0x0000000e0d0672a4 */ /* 0x004fe2000f8e02ff */
[----:B0-----:R-:W-:Y:S01]  /*0120*/  IMAD R0, R0, UR15, R5 ;  /* 0x0000000f00007c24 */ /* 0x001fe2000f8e0205 */
[----:B-----5:R-:W-:Y:S01]  /*0130*/  UIMAD UR4, UR11, UR9, UR8 ;  /* 0x000000090b0472a4 */ /* 0x020fe2000f8e0208 */
[----:B------:R-:W0:Y:S01]  /*0140*/  LDCU UR9, c[0x0][0x39c] ;  /* 0x00007380ff0977ac */ /* 0x000e220008000800 */
[----:B----4-:R-:W-:Y:S01]  /*0150*/  IMAD R2, R4, UR17, RZ ;  /* 0x0000001104027c24 */ /* 0x010fe2000f8e02ff */
[----:B------:R-:W-:Y:S02]  /*0160*/  UIMAD UR8, UR15, UR16, URZ ;  /* 0x000000100f0872a4 */ /* 0x000fe4000f8e02ff */
[----:B------:R-:W-:Y:S01]  /*0170*/  UIMAD UR4, UR4, UR10, UR12 ;  /* 0x0000000a040472a4 */ /* 0x000fe2000f8e020c */
[----:B------:R-:W-:Y:S01]  /*0180*/  IMAD R2, R2, UR13, RZ ;  /* 0x0000000d02027c24 */ /* 0x000fe2000f8e02ff */
[----:B---3--:R-:W-:Y:S02]  /*0190*/  UIMAD UR6, UR6, UR7, URZ ;  /* 0x00000007060672a4 */ /* 0x008fe4000f8e02ff */
[----:B------:R-:W-:-:S02]  /*01a0*/  IMAD R3, R3, UR8, R0 ;  /* 0x0000000803037c24 */ /* 0x000fc4000f8e0200 */
[----:B------:R-:W-:Y:S01]  /*01b0*/  IMAD R0, R4, UR8, RZ ;  /* 0x0000000804007c24 */ /* 0x000fe2000f8e02ff */
[----:B------:R-:W-:Y:S01]  /*01c0*/  UIMAD UR4, UR4, UR6, UR5 ;  /* 0x00000006040472a4 */ /* 0x000fe2000f8e0205 */
[----:B------:R-:W-:Y:S01]  /*01d0*/  IMAD R2, R2, UR15, RZ ;  /* 0x0000000f02027c24 */ /* 0x000fe2000f8e02ff */
[----:B------:R-:W-:-:S03]  /*01e0*/  UIADD3 UR5, UPT, UPT, UR5, UR6, URZ ;  /* 0x0000000605057290 */ /* 0x000fc6000fffe0ff */
[----:B------:R-:W-:Y:S02]  /*01f0*/  IMAD R2, R2, UR14, RZ ;  /* 0x0000000e02027c24 */ /* 0x000fe4000f8e02ff */
[C-C-:B------:R-:W-:Y:S02]  /*0200*/  IMAD R7, R0.reuse, UR4, R3.reuse ;  /* 0x0000000400077c24 */ /* 0x140fe4000f8e0203 */
[----:B------:R-:W-:Y:S02]  /*0210*/  IMAD R0, R0, UR5, R3 ;  /* 0x0000000500007c24 */ /* 0x000fe4000f8e0203 */
[----:B------:R-:W-:Y:S01]  /*0220*/  IMAD R5, R2, UR16, RZ ;  /* 0x0000001002057c24 */ /* 0x000fe2000f8e02ff */
[----:B0-----:R-:W-:-:S04]  /*0230*/  ISETP.GE.AND P0, PT, R7, UR9, PT ;  /* 0x0000000907007c0c */ /* 0x001fc8000bf06270 */
[----:B------:R-:W-:-:S13]  /*0240*/  ISETP.GE.OR P0, PT, R0, R5, P0 ;  /* 0x000000050000720c */ /* 0x000fda0000706670 */
[----:B------:R-:W-:Y:S05]  /*0250*/  @P0 EXIT ;  /* 0x000000000000094d */ /* 0x000fea0003800000 */
[----:B------:R-:W0:Y:S01]  /*0260*/  LDC.64 R2, c[0x0][0x3a8] ;  /* 0x0000ea00ff027b82 */ /* 0x000e220000000a00 */
[----:B------:R-:W1:Y:S01]  /*0270*/  LDCU UR6, c[0x0][0x380] ;  /* 0x00007000ff0677ac */ /* 0x000e620008000800 */
[----:B------:R-:W2:Y:S01]  /*0280*/  LDCU.64 UR4, c[0x0][0x358] ;  /* 0x00006b00ff0477ac */ /* 0x000ea20008000a00 */
[----:B-1----:R-:W-:-:S04]  /*0290*/  IMAD R5, R5, UR6, R0 ;  /* 0x0000000605057c24 */ /* 0x002fc8000f8e0200 */
[----:B0-----:R-:W-:Y:S02]  /*02a0*/  IMAD.WIDE R2, R5, 0x4, R2 ;  /* 0x0000000405027825 */ /* 0x001fe400078e0202 */
[----:B------:R-:W0:Y:S04]  /*02b0*/  LDC.64 R4, c[0x0][0x3a0] ;  /* 0x0000e800ff047b82 */ /* 0x000e280000000a00 */
[----:B--2---:R-:W2:Y:S01]  /*02c0*/  LDG.E R3, desc[UR4][R2.64] ;  /* 0x0000000402037981 */ /* 0x004ea2000c1e1900 */
[----:B0-----:R-:W-:-:S05]  /*02d0*/  IMAD.WIDE R4, R7, 0x4, R4 ;  /* 0x0000000407047825 */ /* 0x001fca00078e0204 */
[----:B--2---:R-:W-:Y:S01]  /*02e0*/  STG.E desc[UR4][R4.64], R3 ;  /* 0x0000000304007986 */ /* 0x004fe2000c101904 */
[----:B------:R-:W-:Y:S05]  /*02f0*/  EXIT ;  /* 0x000000000000794d */ /* 0x000fea0003800000 */
.L_x_48:
        /* <DEDUP_REMOVED lines=16> */
.L_x_150:


//--------------------- .text.NCHWsegmentfrom1CHWfloat --------------------------
	.section	.text.NCHWsegmentfrom1CHWfloat,"ax",@progbits
	.align	128
        .global         NCHWsegmentfrom1CHWfloat
        .type           NCHWsegmentfrom1CHWfloat,@function
        .size           NCHWsegmentfrom1CHWfloat,(.L_x_151 - NCHWsegmentfrom1CHWfloat)
        .other          NCHWsegmentfrom1CHWfloat,@"STO_CUDA_ENTRY STV_DEFAULT"
NCHWsegmentfrom1CHWfloat:
.text.NCHWsegmentfrom1CHWfloat:
[----:B------:R-:W-:Y:S01]  /*0000*/  LDC R1, c[0x0][0x37c] ;  /* 0x0000df00ff017b82 */ /* 0x000fe20000000800 */
[----:B------:R-:W0:Y:S01]  /*0010*/  LDCU UR13, c[0x0][0x370] ;  /* 0x00006e00ff0d77ac */ /* 0x000e220008000800 */
[----:B------:R-:W1:Y:S06]  /*0020*/  S2R R5, SR_TID.Y ;  /* 0x0000000000057919 */ /* 0x000e6c0000002200 */
[----:B------:R-:W-:Y:S01]  /*0030*/  S2UR UR5, SR_CTAID.X ;  /* 0x00000000000579c3 */ /* 0x000fe20000002500 */
[----:B------:R-:W2:Y:S01]  /*0040*/  LDCU UR14, c[0x0][0x374] ;  /* 0x00006e80ff0e77ac */ /* 0x000ea20008000800 */
[----:B------:R-:W1:Y:S01]  /*0050*/  S2R R6, SR_TID.X ;  /* 0x0000000000067919 */ /* 0x000e620000002100 */
[----:B------:R-:W3:Y:S01]  /*0060*/  LDCU UR15, c[0x0][0x360] ;  /* 0x00006c00ff0f77ac */ /* 0x000ee20008000800 */
[----:B------:R-:W4:Y:S04]  /*0070*/  S2R R3, SR_TID.Z ;  /* 0x0000000000037919 */ /* 0x000f280000002300 */
[----:B------:R-:W0:Y:S01]  /*0080*/  S2UR UR4, SR_CTAID.Y ;  /* 0x00000000000479c3 */ /* 0x000e220000002600 */
[----:B------:R-:W3:Y:S01]  /*0090*/  LDCU UR16, c[0x0][0x364] ;  /* 0x00006c80ff1077ac */ /* 0x000ee20008000800 */
[----:B------:R-:W5:Y:S06]  /*00a0*/  LDCU.64 UR10, c[0x0][0x390] ;  /* 0x00007200ff0a77ac */ /* 0x000f6c0008000a00 */
[----:B------:R-:W3:Y:S01]  /*00b0*/  LDC R4, c[0x0][0x368] ;  /* 0x0000da00ff047b82 */ /* 0x000ee20000000800 */
[----:B------:R-:W3:Y:S01]  /*00c0*/  LDCU UR12, c[0x0][0x378] ;  /* 0x00006f00ff0c77ac */ /* 0x000ee20008000800 */
[----:B------:R-:W5:Y:S06]  /*00d0*/  LDCU.64 UR8, c[0x0][0x388] ;  /* 0x00007100ff0877ac */ /* 0x000f6c0008000a00 */
[----:B------:R-:W4:Y:S01]  /*00e0*/  S2UR UR6, SR_CTAID.Z ;  /* 0x00000000000679c3 */ /* 0x000f220000002700 */
[----:B------:R-:W5:Y:S01]  /*00f0*/  LDCU UR7, c[0x0][0x384] ;  /* 0x00007080ff0777ac */ /* 0x000f620008000800 */
[----:B0-----:R-:W-:-:S02]  /*0100*/  UIMAD UR5, UR4, UR13, UR5 ;  /* 0x0000000d040572a4 */ /* 0x001fc4000f8e0205 */
[----:B--2---:R-:W-:Y:S01]  /*0110*/  UIMAD UR4, UR13, UR14, URZ ;  /* 0x0000000e0d0472a4 */ /* 0x004fe2000f8e02ff */
[----:B---3--:R-:W-:Y:S01]  /*0120*/  IMAD R0, R4, UR12, RZ ;  /* 0x0000000c04007c24 */ /* 0x008fe2000f8e02ff */
[----:B------:R-:W-:-:S03]  /*0130*/  UIMAD UR12, UR15, UR16, URZ ;  /* 0x000000100f0c72a4 */ /* 0x000fc6000f8e02ff */
[----:B------:R-:W-:Y:S02]  /*0140*/  IMAD R2, R0, UR13, RZ ;  /* 0x0000000d00027c24 */ /* 0x000fe4000f8e02ff */
[----:B-1----:R-:W-:Y:S01]  /*0150*/  IMAD R0, R5, UR15, R6 ;  /* 0x0000000f05007c24 */ /* 0x002fe2000f8e0206 */
[----:B----4-:R-:W-:Y:S01]  /*0160*/  UIMAD UR6, UR4, UR6, URZ ;  /* 0x00000006040672a4 */ /* 0x010fe2000f8e02ff */
[----:B------:R-:W-:Y:S01]  /*0170*/  IMAD R2, R2, UR15, RZ ;  /* 0x0000000f02027c24 */ /* 0x000fe2000f8e02ff */
[----:B-----5:R-:W-:Y:S01]  /*0180*/  UIMAD UR4, UR11, UR9, UR8 ;  /* 0x000000090b0472a4 */ /* 0x020fe2000f8e0208 */
[----:B------:R-:W-:Y:S01]  /*0190*/  IMAD R3, R3, UR12, R0 ;  /* 0x0000000c03037c24 */ /* 0x000fe2000f8e0200 */
[----:B------:R-:W-:Y:S01]  /*01a0*/  UIADD3 UR13, UPT, UPT, UR5, UR6, URZ ;  /* 0x00000006050d7290 */ /* 0x000fe2000fffe0ff */
[----:B------:R-:W-:Y:S01]  /*01b0*/  IMAD R0, R4, UR12, RZ ;  /* 0x0000000c04007c24 */ /* 0x000fe2000f8e02ff */
[----:B------:R-:W-:Y:S01]  /*01c0*/  UIMAD UR4, UR4, UR10, UR7 ;  /* 0x0000000a040472a4 */ /* 0x000fe2000f8e0207 */
[----:B------:R-:W-:-:S03]  /*01d0*/  IMAD R2, R2, UR14, RZ ;  /* 0x0000000e02027c24 */ /* 0x000fc6000f8e02ff */
[----:B------:R-:W-:Y:S01]  /*01e0*/  IMAD R6, R0, UR13, R3 ;  /* 0x0000000d00067c24 */ /* 0x000fe2000f8e0203 */
[----:B------:R-:W-:Y:S01]  /*01f0*/  UIMAD UR4, UR4, UR6, UR5 ;  /* 0x00000006040472a4 */ /* 0x000fe2000f8e0205 */
[----:B------:R-:W-:-:S05]  /*0200*/  IMAD R7, R2, UR16, RZ ;  /* 0x0000001002077c24 */ /* 0x000fca000f8e02ff */
[----:B------:R-:W-:Y:S01]  /*0210*/  ISETP.GE.AND P0, PT, R6, R7, PT ;  /* 0x000000070600720c */ /* 0x000fe20003f06270 */
[----:B------:R-:W-:-:S12]  /*0220*/  IMAD R5, R0, UR4, R3 ;  /* 0x0000000400057c24 */ /* 0x000fd8000f8e0203 */
[----:B------:R-:W-:Y:S05]  /*0230*/  @P0 EXIT ;  /* 0x000000000000094d */ /* 0x000fea0003800000 */
[----:B------:R-:W0:Y:S02]  /*0240*/  LDCU UR4, c[0x0][0x39c] ;  /* 0x00007380ff0477ac */ /* 0x000e240008000800 */
[----:B0-----:R-:W-:Y:S01]  /*0250*/  ISETP.GE.AND P0, PT, R5, UR4, PT ;  /* 0x0000000405007c0c */ /* 0x001fe2000bf06270 */
[----:B------:R-:W0:-:S12]  /*0260*/  LDCU.64 UR4, c[0x0][0x358] ;  /* 0x00006b00ff0477ac */ /* 0x000e180008000a00 */
[----:B------:R-:W-:Y:S05]  /*0270*/  @P0 BRA `(.L_x_49) ;  /* 0x0000000000240947 */ /* 0x000fea0003800000 */
[----:B------:R-:W1:Y:S01]  /*0280*/  LDC.64 R2, c[0x0][0x3a0] ;  /* 0x0000e800ff027b82 */ /* 0x000e620000000a00 */
[----:B------:R-:W2:Y:S01]  /*0290*/  LDCU UR6, c[0x0][0x380] ;  /* 0x00007000ff0677ac */ /* 0x000ea20008000800 */
[----:B-1----:R-:W-:-:S06]  /*02a0*/  IMAD.WIDE R2, R5, 0x4, R2 ;  /* 0x0000000405027825 */ /* 0x002fcc00078e0202 */
[----:B------:R-:W1:Y:S01]  /*02b0*/  LDC.64 R4, c[0x0][0x3a8] ;  /* 0x0000ea00ff047b82 */ /* 0x000e620000000a00 */
[----:B0-----:R-:W3:Y:S01]  /*02c0*/  LDG.E R3, desc[UR4][R2.64] ;  /* 0x0000000402037981 */ /* 0x001ee2000c1e1900 */
[----:B--2---:R-:W-:-:S04]  /*02d0*/  IMAD R7, R7, UR6, R6 ;  /* 0x0000000607077c24 */ /* 0x004fc8000f8e0206 */
[----:B-1----:R-:W-:-:S05]  /*02e0*/  IMAD.WIDE R4, R7, 0x4, R4 ;  /* 0x0000000407047825 */ /* 0x002fca00078e0204 */
[----:B---3--:R-:W-:Y:S01]  /*02f0*/  STG.E desc[UR4][R4.64], R3 ;  /* 0x0000000304007986 */ /* 0x008fe2000c101904 */
[----:B------:R-:W-:Y:S05]  /*0300*/  EXIT ;  /* 0x000000000000794d */ /* 0x000fea0003800000 */
.L_x_49:
[----:B------:R-:W1:Y:S01]  /*0310*/  LDC.64 R2, c[0x0][0x3a8] ;  /* 0x0000ea00ff027b82 */ /* 0x000e620000000a00 */
[----:B------:R-:W2:Y:S02]  /*0320*/  LDCU UR6, c[0x0][0x380] ;  /* 0x00007000ff0677ac */ /* 0x000ea40008000800 */
[----:B--2---:R-:W-:-:S04]  /*0330*/  IMAD R7, R7, UR6, R6 ;  /* 0x0000000607077c24 */ /* 0x004fc8000f8e0206 */
[----:B-1----:R-:W-:-:S05]  /*0340*/  IMAD.WIDE R2, R7, 0x4, R2 ;  /* 0x0000000407027825 */ /* 0x002fca00078e0202 */
[----:B0-----:R-:W-:Y:S01]  /*0350*/  STG.E desc[UR4][R2.64], RZ ;  /* 0x000000ff02007986 */ /* 0x001fe2000c101904 */
[----:B------:R-:W-:Y:S05]  /*0360*/  EXIT ;  /* 0x000000000000794d */ /* 0x000fea0003800000 */
.L_x_50:
        /* <DEDUP_REMOVED lines=9> */
.L_x_151:


//--------------------- .text.l1regularizationfloat --------------------------
	.section	.text.l1regularizationfloat,"ax",@progbits
	.align	128
        .global         l1regularizationfloat
        .type           l1regularizationfloat,@function
        .size           l1regularizationfloat,(.L_x_135 - l1regularizationfloat)
        .other          l1regularizationfloat,@"STO_CUDA_ENTRY STV_DEFAULT"
l1regularizationfloat:
.text.l1regularizationfloat:
[----:B------:R-:W-:Y:S01]  /*0000*/  LDC R1, c[0x0][0x37c] ;  /* 0x0000df00ff017b82 */ /* 0x000fe20000000800 */
[----:B------:R-:W0:Y:S07]  /*0010*/  S2R R3, SR_TID.X ;  /* 0x0000000000037919 */ /* 0x000e2e0000002100 */
[----:B------:R-:W0:Y:S01]  /*0020*/  S2UR UR4, SR_CTAID.X ;  /* 0x00000000000479c3 */ /* 0x000e220000002500 */
[----:B------:R-:W1:Y:S07]  /*0030*/  LDCU UR5, c[0x0][0x380] ;  /* 0x00007000ff0577ac */ /* 0x000e6e0008000800 */
[----:B------:R-:W0:Y:S02]  /*0040*/  LDC R0, c[0x0][0x360] ;  /* 0x0000d800ff007b82 */ /* 0x000e240000000800 */
[----:B0-----:R-:W-:-:S05]  /*0050*/  IMAD R3, R0, UR4, R3 ;  /* 0x0000000400037c24 */ /* 0x001fca000f8e0203 */
[----:B-1----:R-:W-:-:S13]  /*0060*/  ISETP.GE.AND P0, PT, R3, UR5, PT ;  /* 0x0000000503007c0c */ /* 0x002fda000bf06270 */
[----:B------:R-:W-:Y:S05]  /*0070*/  @P0 EXIT ;  /* 0x000000000000094d */ /* 0x000fea0003800000 */
[----:B------:R-:W0:Y:S01]  /*0080*/  LDC.64 R4, c[0x0][0x388] ;  /* 0x0000e200ff047b82 */ /* 0x000e220000000a00 */
[----:B------:R-:W1:Y:S07]  /*0090*/  LDCU.64 UR4, c[0x0][0x358] ;  /* 0x00006b00ff0477ac */ /* 0x000e6e0008000a00 */
[----:B------:R-:W2:Y:S08]  /*00a0*/  LDC.64 R6, c[0x0][0x390] ;  /* 0x0000e400ff067b82 */ /* 0x000eb00000000a00 */
[----:B------:R-:W3:Y:S01]  /*00b0*/  LDC.64 R10, c[0x0][0x3a8] ;  /* 0x0000ea00ff0a7b82 */ /* 0x000ee20000000a00 */
[----:B0-----:R-:W-:-:S05]  /*00c0*/  IMAD.WIDE R4, R3, 0x4, R4 ;  /* 0x0000000403047825 */ /* 0x001fca00078e0204 */
[----:B-1----:R-:W4:Y:S01]  /*00d0*/  LDG.E R0, desc[UR4][R4.64] ;  /* 0x0000000404007981 */ /* 0x002f22000c1e1900 */
[----:B--2---:R-:W-:-:S06]  /*00e0*/  IMAD.WIDE R6, R3, 0x4, R6 ;  /* 0x0000000403067825 */ /* 0x004fcc00078e0206 */
[----:B------:R-:W2:Y:S01]  /*00f0*/  LDG.E R7, desc[UR4][R6.64] ;  /* 0x0000000406077981 */ /* 0x000ea2000c1e1900 */
[----:B------:R-:W0:Y:S01]  /*0100*/  LDC.64 R8, c[0x0][0x398] ;  /* 0x0000e600ff087b82 */ /* 0x000e220000000a00 */
[----:B----4-:R-:W-:-:S04]  /*0110*/  FSETP.GEU.AND P0, PT, R0, RZ, PT ;  /* 0x000000ff0000720b */ /* 0x010fc80003f0e000 */
[----:B---3--:R-:W-:-:S05]  /*0120*/  FSEL R2, -R11, R11, !P0 ;  /* 0x0000000b0b027208 */ /* 0x008fca0004000100 */
[----:B--2---:R-:W-:-:S05]  /*0130*/  FMUL R11, R2, R7 ;  /* 0x00000007020b7220 */ /* 0x004fca0000400000 */
[----:B0-----:R0:W-:Y:S04]  /*0140*/  REDG.E.ADD.F32.FTZ.RN.STRONG.GPU desc[UR4][R8.64], R11 ;  /* 0x0000000b080079a6 */ /* 0x0011e8000c12f304 */
[----:B------:R-:W2:Y:S01]  /*0150*/  LDG.E R3, desc[UR4][R4.64] ;  /* 0x0000000404037981 */ /* 0x000ea2000c1e1900 */
[----:B------:R-:W1:Y:S01]  /*0160*/  MUFU.RCP R13, R10 ;  /* 0x0000000a000d7308 */ /* 0x000e620000001000 */
[----:B------:R-:W-:Y:S01]  /*0170*/  BSSY.RECONVERGENT B0, `(.L_x_51) ;  /* 0x000000b000007945 */ /* 0x000fe20003800200 */
[----:B-1----:R-:W-:-:S04]  /*0180*/  FFMA R0, R13, -R10, 1 ;  /* 0x3f8000000d007423 */ /* 0x002fc8000000080a */
[----:B------:R-:W-:Y:S02]  /*0190*/  FFMA R0, R13, R0, R13 ;  /* 0x000000000d007223 */ /* 0x000fe4000000000d */
[----:B--2---:R-:W1:Y:S02]  /*01a0*/  FCHK P0, R3, R10 ;  /* 0x0000000a03007302 */ /* 0x004e640000000000 */
[----:B------:R-:W-:-:S04]  /*01b0*/  FFMA R7, R3, R0, RZ ;  /* 0x0000000003077223 */ /* 0x000fc800000000ff */
[----:B------:R-:W-:-:S04]  /*01c0*/  FFMA R6, R7, -R10, R3 ;  /* 0x8000000a07067223 */ /* 0x000fc80000000003 */
[----:B------:R-:W-:Y:S01]  /*01d0*/  FFMA R7, R0, R6, R7 ;  /* 0x0000000600077223 */ /* 0x000fe20000000007 */
[----:B01----:R-:W-:Y:S06]  /*01e0*/  @!P0 BRA `(.L_x_52) ;  /* 0x00000000000c8947 */ /* 0x003fec0003800000 */
[----:B------:R-:W-:-:S07]  /*01f0*/  MOV R6, 0x210 ;  /* 0x0000021000067802 */ /* 0x000fce0000000f00 */
[----:B------:R-:W-:Y:S05]  /*0200*/  CALL.REL.NOINC `($__internal_3_$__cuda_sm3x_div_rn_noftz_f32_slowpath) ;  /* 0x0000000000147944 */ /* 0x000fea0003c00000 */
[----:B------:R-:W-:-:S07]  /*0210*/  IMAD.MOV.U32 R7, RZ, RZ, R0 ;  /* 0x000000ffff077224 */ /* 0x000fce00078e0000 */
.L_x_52:
[----:B------:R-:W-:Y:S05]  /*0220*/  BSYNC.RECONVERGENT B0 ;  /* 0x0000000000007941 */ /* 0x000fea0003800200 */
.L_x_51:
[----:B------:R-:W-:-:S05]  /*0230*/  FADD R7, R2, R7 ;  /* 0x0000000702077221 */ /* 0x000fca0000000000 */
[----:B------:R-:W-:Y:S01]  /*0240*/  STG.E desc[UR4][R4.64], R7 ;  /* 0x0000000704007986 */ /* 0x000fe2000c101904 */
[----:B------:R-:W-:Y:S05]  /*0250*/  EXIT ;  /* 0x000000000000794d */ /* 0x000fea0003800000 */
        .weak           $__internal_3_$__cuda_sm3x_div_rn_noftz_f32_slowpath
        .type           $__internal_3_$__cuda_sm3x_div_rn_noftz_f32_slowpath,@function
        .size           $__internal_3_$__cuda_sm3x_div_rn_noftz_f32_slowpath,(.L_x_135 - $__internal_3_$__cuda_sm3x_div_rn_noftz_f32_slowpath)
$__internal_3_$__cuda_sm3x_div_rn_noftz_f32_slowpath:
        /* <DEDUP_REMOVED lines=38> */
.L_x_54:
        /* <DEDUP_REMOVED lines=51> */
.L_x_61:
[----:B------:R-:W-:-:S04]  /*07f0*/  LOP3.LUT R0, R0, 0x80000000, RZ, 0xc0, !PT ;  /* 0x8000000000007812 */ /* 0x000fc800078ec0ff */
[----:B------:R-:W-:Y:S01]  /*0800*/  LOP3.LUT R0, R0, 0x7f800000, RZ, 0xfc, !PT ;  /* 0x7f80000000007812 */ /* 0x000fe200078efcff */
[----:B------:R-:W-:Y:S06]  /*0810*/  BRA `(.L_x_62) ;  /* 0x0000000000047947 */ /* 0x000fec0003800000 */
.L_x_60:
[----:B------:R-:W-:-:S07]  /*0820*/  IMAD R0, R8, 0x800000, R0 ;  /* 0x0080000008007824 */ /* 0x000fce00078e0200 */
.L_x_62:
[----:B------:R-:W-:Y:S05]  /*0830*/  BSYNC.RECONVERGENT B2 ;  /* 0x0000000000027941 */ /* 0x000fea0003800200 */
.L_x_59:
[----:B------:R-:W-:Y:S05]  /*0840*/  BRA `(.L_x_63) ;  /* 0x0000000000207947 */ /* 0x000fea0003800000 */
.L_x_58:
[----:B------:R-:W-:-:S04]  /*0850*/  LOP3.LUT R0, R10, 0x80000000, R9, 0x48, !PT ;  /* 0x800000000a007812 */ /* 0x000fc800078e4809 */
[----:B------:R-:W-:Y:S01]  /*0860*/  LOP3.LUT R0, R0, 0x7f800000, RZ, 0xfc, !PT ;  /* 0x7f80000000007812 */ /* 0x000fe200078efcff */
[----:B------:R-:W-:Y:S06]  /*0870*/  BRA `(.L_x_63) ;  /* 0x0000000000147947 */ /* 0x000fec0003800000 */
.L_x_57:
[----:B------:R-:W-:Y:S01]  /*0880*/  LOP3.LUT R0, R10, 0x80000000, R9, 0x48, !PT ;  /* 0x800000000a007812 */ /* 0x000fe200078e4809 */
[----:B------:R-:W-:Y:S06]  /*0890*/  BRA `(.L_x_63) ;  /* 0x00000000000c7947 */ /* 0x000fec0003800000 */
.L_x_56:
[----:B------:R-:W0:Y:S01]  /*08a0*/  MUFU.RSQ R0, -QNAN ;  /* 0xffc0000000007908 */ /* 0x000e220000001400 */
[----:B------:R-:W-:Y:S05]  /*08b0*/  BRA `(.L_x_63) ;  /* 0x0000000000047947 */ /* 0x000fea0003800000 */
.L_x_55:
[----:B------:R-:W-:-:S07]  /*08c0*/  FADD.FTZ R0, R3, R0 ;  /* 0x0000000003007221 */ /* 0x000fce0000010000 */
.L_x_63:
[----:B------:R-:W-:Y:S05]  /*08d0*/  BSYNC.RECONVERGENT B1 ;  /* 0x0000000000017941 */ /* 0x000fea0003800200 */
.L_x_53:
[----:B------:R-:W-:-:S04]  /*08e0*/  IMAD.MOV.U32 R7, RZ, RZ, 0x0 ;  /* 0x00000000ff077424 */ /* 0x000fc800078e00ff */
[----:B0-----:R-:W-:Y:S05]  /*08f0*/  RET.REL.NODEC R6 `(l1regularizationfloat) ;  /* 0xfffffff406c07950 */ /* 0x001fea0003c3ffff */
.L_x_64:
        /* <DEDUP_REMOVED lines=16> */
.L_x_135:


//--------------------- .text.adadeltafloat       --------------------------
	.section	.text.adadeltafloat,"ax",@progbits
	.align	128
        .global         adadeltafloat
        .type           adadeltafloat,@function
        .size           adadeltafloat,(.L_x_137 - adadeltafloat)
        .other          adadeltafloat,@"STO_CUDA_ENTRY STV_DEFAULT"
adadeltafloat:
.text.adadeltafloat:
        /* <DEDUP_REMOVED lines=9> */
[----:B------:R-:W1:Y:S01]  /*0090*/  LDCU.64 UR4, c[0x0][0x358] ;  /* 0x00006b00ff0477ac */ /* 0x000e620008000a00 */
[----:B------:R-:W2:Y:S06]  /*00a0*/  LDCU UR6, c[0x0][0x3a8] ;  /* 0x00007500ff0677ac */ /* 0x000eac0008000800 */
[----:B------:R-:W3:Y:S01]  /*00b0*/  LDC.64 R4, c[0x0][0x3a0] ;  /* 0x0000e800ff047b82 */ /* 0x000ee20000000a00 */
[----:B0-----:R-:W-:-:S05]  /*00c0*/  IMAD.WIDE R2, R6, 0x4, R2 ;  /* 0x0000000406027825 */ /* 0x001fca00078e0202 */
[----:B-1----:R-:W4:Y:S01]  /*00d0*/  LDG.E R0, desc[UR4][R2.64] ;  /* 0x0000000402007981 */ /* 0x002f22000c1e1900 */
[----:B---3--:R-:W-:-:S05]  /*00e0*/  IMAD.WIDE R4, R6, 0x4, R4 ;  /* 0x0000000406047825 */ /* 0x008fca00078e0204 */
[----:B------:R-:W4:Y:S02]  /*00f0*/  LDG.E R7, desc[UR4][R4.64] ;  /* 0x0000000404077981 */ /* 0x000f24000c1e1900 */
[----:B----4-:R-:W-:-:S05]  /*0100*/  FFMA R7, R7, R7, R0 ;  /* 0x0000000707077223 */ /* 0x010fca0000000000 */
[----:B------:R0:W-:Y:S04]  /*0110*/  STG.E desc[UR4][R2.64], R7 ;  /* 0x0000000702007986 */ /* 0x0001e8000c101904 */
[----:B------:R-:W2:Y:S01]  /*0120*/  LDG.E R0, desc[UR4][R4.64] ;  /* 0x0000000404007981 */ /* 0x000ea2000c1e1900 */
[----:B------:R-:W-:Y:S01]  /*0130*/  VIADD R9, R7, 0xf3000000 ;  /* 0xf300000007097836 */ /* 0x000fe20000000000 */
[----:B------:R0:W1:Y:S04]  /*0140*/  MUFU.RSQ R8, R7 ;  /* 0x0000000700087308 */ /* 0x0000680000001400 */
[----:B------:R-:W-:Y:S01]  /*0150*/  ISETP.GT.U32.AND P0, PT, R9, 0x727fffff, PT ;  /* 0x727fffff0900780c */ /* 0x000fe20003f04070 */
[----:B------:R-:W-:Y:S01]  /*0160*/  BSSY.RECONVERGENT B0, `(.L_x_65) ;  /* 0x000000b000007945 */ /* 0x000fe20003800200 */
[----:B--2---:R-:W-:-:S11]  /*0170*/  FMUL R0, R0, -UR6 ;  /* 0x8000000600007c20 */ /* 0x004fd60008400000 */
[----:B01----:R-:W-:Y:S05]  /*0180*/  @!P0 BRA `(.L_x_66) ;  /* 0x0000000000108947 */ /* 0x003fea0003800000 */
[----:B------:R-:W-:-:S07]  /*0190*/  MOV R11, 0x1b0 ;  /* 0x000001b0000b7802 */ /* 0x000fce0000000f00 */
[----:B------:R-:W-:Y:S05]  /*01a0*/  CALL.REL.NOINC `($__internal_4_$__cuda_sm20_sqrt_rn_f32_slowpath) ;  /* 0x00000000006c7944 */ /* 0x000fea0003c00000 */
[----:B------:R-:W-:Y:S01]  /*01b0*/  IMAD.MOV.U32 R2, RZ, RZ, R7 ;  /* 0x000000ffff027224 */ /* 0x000fe200078e0007 */
[----:B------:R-:W-:Y:S06]  /*01c0*/  BRA `(.L_x_67) ;  /* 0x0000000000107947 */ /* 0x000fec0003800000 */
.L_x_66:
[----:B------:R-:W-:Y:S01]  /*01d0*/  FMUL.FTZ R2, R7, R8 ;  /* 0x0000000807027220 */ /* 0x000fe20000410000 */
[----:B------:R-:W-:-:S03]  /*01e0*/  FMUL.FTZ R8, R8, 0.5 ;  /* 0x3f00000008087820 */ /* 0x000fc60000410000 */
[----:B------:R-:W-:-:S04]  /*01f0*/  FFMA R7, -R2, R2, R7 ;  /* 0x0000000202077223 */ /* 0x000fc80000000107 */
[----:B------:R-:W-:-:S07]  /*0200*/  FFMA R2, R7, R8, R2 ;  /* 0x0000000807027223 */ /* 0x000fce0000000002 */
.L_x_67:
[----:B------:R-:W-:Y:S05]  /*0210*/  BSYNC.RECONVERGENT B0 ;  /* 0x0000000000007941 */ /* 0x000fea0003800200 */
.L_x_65:
[----:B------:R-:W0:Y:S01]  /*0220*/  LDCU UR6, c[0x0][0x3ac] ;  /* 0x00007580ff0677ac */ /* 0x000e220008000800 */
[----:B------:R-:W-:Y:S01]  /*0230*/  BSSY.RECONVERGENT B0, `(.L_x_68) ;  /* 0x000000d000007945 */ /* 0x000fe20003800200 */
[----:B0-----:R-:W-:-:S04]  /*0240*/  FADD R11, R2, UR6 ;  /* 0x00000006020b7e21 */ /* 0x001fc80008000000 */
[----:B------:R-:W0:Y:S08]  /*0250*/  MUFU.RCP R2, R11 ;  /* 0x0000000b00027308 */ /* 0x000e300000001000 */
[----:B------:R-:W1:Y:S01]  /*0260*/  FCHK P0, R0, R11 ;  /* 0x0000000b00007302 */ /* 0x000e620000000000 */
[----:B0-----:R-:W-:-:S04]  /*0270*/  FFMA R3, -R11, R2, 1 ;  /* 0x3f8000000b037423 */ /* 0x001fc80000000102 */
[----:B------:R-:W-:-:S04]  /*0280*/  FFMA R3, R2, R3, R2 ;  /* 0x0000000302037223 */ /* 0x000fc80000000002 */
[----:B------:R-:W-:-:S04]  /*0290*/  FFMA R2, R0, R3, RZ ;  /* 0x0000000300027223 */ /* 0x000fc800000000ff */
[----:B------:R-:W-:-:S04]  /*02a0*/  FFMA R7, -R11, R2, R0 ;  /* 0x000000020b077223 */ /* 0x000fc80000000100 */
[----:B------:R-:W-:Y:S01]  /*02b0*/  FFMA R9, R3, R7, R2 ;  /* 0x0000000703097223 */ /* 0x000fe20000000002 */
[----:B-1----:R-:W-:Y:S06]  /*02c0*/  @!P0 BRA `(.L_x_69) ;  /* 0x00000000000c8947 */ /* 0x002fec0003800000 */
[----:B------:R-:W-:-:S07]  /*02d0*/  MOV R2, 0x2f0 ;  /* 0x000002f000027802 */ /* 0x000fce0000000f00 */
[----:B------:R-:W-:Y:S05]  /*02e0*/  CALL.REL.NOINC `($__internal_5_$__cuda_sm3x_div_rn_noftz_f32_slowpath) ;  /* 0x0000000000747944 */ /* 0x000fea0003c00000 */
[----:B------:R-:W-:-:S07]  /*02f0*/  IMAD.MOV.U32 R9, RZ, RZ, R0 ;  /* 0x000000ffff097224 */ /* 0x000fce00078e0000 */
.L_x_69:
[----:B------:R-:W-:Y:S05]  /*0300*/  BSYNC.RECONVERGENT B0 ;  /* 0x0000000000007941 */ /* 0x000fea0003800200 */
.L_x_68:
[----:B------:R-:W0:Y:S02]  /*0310*/  LDC.64 R2, c[0x0][0x388] ;  /* 0x0000e200ff027b82 */ /* 0x000e240000000a00 */
[----:B0-----:R-:W-:-:S05]  /*0320*/  IMAD.WIDE R6, R6, 0x4, R2 ;  /* 0x0000000406067825 */ /* 0x001fca00078e0202 */
[----:B------:R-:W-:Y:S04]  /*0330*/  STG.E desc[UR4][R6.64], R9 ;  /* 0x0000000906007986 */ /* 0x000fe8000c101904 */
[----:B------:R-:W-:Y:S01]  /*0340*/  STG.E desc[UR4][R4.64], RZ ;  /* 0x000000ff04007986 */ /* 0x000fe2000c101904 */
[----:B------:R-:W-:Y:S05]  /*0350*/  EXIT ;  /* 0x000000000000794d */ /* 0x000fea0003800000 */
        .weak           $__internal_4_$__cuda_sm20_sqrt_rn_f32_slowpath
        .type           $__internal_4_$__cuda_sm20_sqrt_rn_f32_slowpath,@function
        .size           $__internal_4_$__cuda_sm20_sqrt_rn_f32_slowpath,($__internal_5_$__cuda_sm3x_div_rn_noftz_f32_slowpath - $__internal_4_$__cuda_sm20_sqrt_rn_f32_slowpath)
$__internal_4_$__cuda_sm20_sqrt_rn_f32_slowpath:
[----:B------:R-:W-:-:S13]  /*0360*/  LOP3.LUT P0, RZ, R7, 0x7fffffff, RZ, 0xc0, !PT ;  /* 0x7fffffff07ff7812 */ /* 0x000fda000780c0ff */
[----:B------:R-:W-:Y:S05]  /*0370*/  @!P0 BRA `(.L_x_70) ;  /* 0x0000000000448947 */ /* 0x000fea0003800000 */
[----:B------:R-:W-:Y:S01]  /*0380*/  FSETP.GEU.FTZ.AND P0, PT, R7, RZ, PT ;  /* 0x000000ff0700720b */ /* 0x000fe20003f1e000 */
[----:B------:R-:W-:-:S12]  /*0390*/  IMAD.MOV.U32 R2, RZ, RZ, R7 ;  /* 0x000000ffff027224 */ /* 0x000fd800078e0007 */
[----:B------:R-:W-:Y:S01]  /*03a0*/  @!P0 MOV R7, 0x7fffffff ;  /* 0x7fffffff00078802 */ /* 0x000fe20000000f00 */
[----:B------:R-:W-:Y:S06]  /*03b0*/  @!P0 BRA `(.L_x_70) ;  /* 0x0000000000348947 */ /* 0x000fec0003800000 */
[----:B------:R-:W-:-:S13]  /*03c0*/  FSETP.GTU.FTZ.AND P0, PT, |R2|, +INF , PT ;  /* 0x7f8000000200780b */ /* 0x000fda0003f1c200 */
[----:B------:R-:W-:Y:S01]  /*03d0*/  @P0 FADD.FTZ R7, R2, 1 ;  /* 0x3f80000002070421 */ /* 0x000fe20000010000 */
[----:B------:R-:W-:Y:S06]  /*03e0*/  @P0 BRA `(.L_x_70) ;  /* 0x0000000000280947 */ /* 0x000fec0003800000 */
[----:B------:R-:W-:-:S13]  /*03f0*/  FSETP.NEU.FTZ.AND P0, PT, |R2|, +INF , PT ;  /* 0x7f8000000200780b */ /* 0x000fda0003f1d200 */
[----:B------:R-:W-:-:S04]  /*0400*/  @P0 FFMA R3, R2, 1.84467440737095516160e+19, RZ ;  /* 0x5f80000002030823 */ /* 0x000fc800000000ff */
[----:B------:R-:W0:Y:S02]  /*0410*/  @P0 MUFU.RSQ R8, R3 ;  /* 0x0000000300080308 */ /* 0x000e240000001400 */
[----:B0-----:R-:W-:Y:S01]  /*0420*/  @P0 FMUL.FTZ R10, R3, R8 ;  /* 0x00000008030a0220 */ /* 0x001fe20000410000 */
[----:B------:R-:W-:-:S03]  /*0430*/  @P0 FMUL.FTZ R8, R8, 0.5 ;  /* 0x3f00000008080820 */ /* 0x000fc60000410000 */
[----:B------:R-:W-:-:S04]  /*0440*/  @P0 FADD.FTZ R7, -R10, -RZ ;  /* 0x800000ff0a070221 */ /* 0x000fc80000010100 */
[----:B------:R-:W-:Y:S01]  /*0450*/  @P0 FFMA R9, R10, R7, R3 ;  /* 0x000000070a090223 */ /* 0x000fe20000000003 */
[----:B------:R-:W-:-:S03]  /*0460*/  @!P0 IMAD.MOV.U32 R7, RZ, RZ, R2 ;  /* 0x000000ffff078224 */ /* 0x000fc600078e0002 */
[----:B------:R-:W-:-:S04]  /*0470*/  @P0 FFMA R8, R9, R8, R10 ;  /* 0x0000000809080223 */ /* 0x000fc8000000000a */
[----:B------:R-:W-:-:S07]  /*0480*/  @P0 FMUL.FTZ R7, R8, 2.3283064365386962891e-10 ;  /* 0x2f80000008070820 */ /* 0x000fce0000410000 */
.L_x_70:
[----:B------:R-:W-:Y:S02]  /*0490*/  IMAD.MOV.U32 R2, RZ, RZ, R11 ;  /* 0x000000ffff027224 */ /* 0x000fe400078e000b */
[----:B------:R-:W-:-:S04]  /*04a0*/  IMAD.MOV.U32 R3, RZ, RZ, 0x0 ;  /* 0x00000000ff037424 */ /* 0x000fc800078e00ff */
[----:B------:R-:W-:Y:S05]  /*04b0*/  RET.REL.NODEC R2 `(adadeltafloat) ;  /* 0xfffffff802d07950 */ /* 0x000fea0003c3ffff */
        .weak           $__internal_5_$__cuda_sm3x_div_rn_noftz_f32_slowpath
        .type           $__internal_5_$__cuda_sm3x_div_rn_noftz_f32_slowpath,@function
        .size           $__internal_5_$__cuda_sm3x_div_rn_noftz_f32_slowpath,(.L_x_137 - $__internal_5_$__cuda_sm3x_div_rn_noftz_f32_slowpath)
$__internal_5_$__cuda_sm3x_div_rn_noftz_f32_slowpath:
[--C-:B------:R-:W-:Y:S01]  /*04c0*/  SHF.R.U32.HI R7, RZ, 0x17, R11.reuse ;  /* 0x00000017ff077819 */ /* 0x100fe2000001160b */
[----:B------:R-:W-:Y:S01]  /*04d0*/  BSSY.RECONVERGENT B1, `(.L_x_71) ;  /* 0x0000065000017945 */ /* 0x000fe20003800200 */
[--C-:B------:R-:W-:Y:S01]  /*04e0*/  SHF.R.U32.HI R3, RZ, 0x17, R0.reuse ;  /* 0x00000017ff037819 */ /* 0x100fe20000011600 */
[----:B------:R-:W-:Y:S01]  /*04f0*/  IMAD.MOV.U32 R9, RZ, RZ, R0 ;  /* 0x000000ffff097224 */ /* 0x000fe200078e0000 */
[----:B------:R-:W-:Y:S01]  /*0500*/  LOP3.LUT R15, R7, 0xff, RZ, 0xc0, !PT ;  /* 0x000000ff070f7812 */ /* 0x000fe200078ec0ff */
[----:B------:R-:W-:Y:S01]  /*0510*/  IMAD.MOV.U32 R10, RZ, RZ, R11 ;  /* 0x000000ffff0a7224 */ /* 0x000fe200078e000b */
[----:B------:R-:W-:Y:S02]  /*0520*/  LOP3.LUT R8, R3, 0xff, RZ, 0xc0, !PT ;  /* 0x000000ff03087812 */ /* 0x000fe400078ec0ff */
[----:B------:R-:W-:-:S03]  /*0530*/  IADD3 R13, PT, PT, R15, -0x1, RZ ;  /* 0xffffffff0f0d7810 */ /* 0x000fc60007ffe0ff */
[----:B------:R-:W-:Y:S01]  /*0540*/  VIADD R12, R8, 0xffffffff ;  /* 0xffffffff080c7836 */ /* 0x000fe20000000000 */
[----:B------:R-:W-:-:S04]  /*0550*/  ISETP.GT.U32.AND P0, PT, R13, 0xfd, PT ;  /* 0x000000fd0d00780c */ /* 0x000fc80003f04070 */
[----:B------:R-:W-:-:S13]  /*0560*/  ISETP.GT.U32.OR P0, PT, R12, 0xfd, P0 ;  /* 0x000000fd0c00780c */ /* 0x000fda0000704470 */
[----:B------:R-:W-:Y:S01]  /*0570*/  @!P0 MOV R7, RZ ;  /* 0x000000ff00078202 */ /* 0x000fe20000000f00 */
[----:B------:R-:W-:Y:S06]  /*0580*/  @!P0 BRA `(.L_x_72) ;  /* 0x0000000000608947 */ /* 0x000fec0003800000 */
[----:B------:R-:W-:Y:S01]  /*0590*/  FSETP.GTU.FTZ.AND P0, PT, |R0|, +INF , PT ;  /* 0x7f8000000000780b */ /* 0x000fe20003f1c200 */
[----:B------:R-:W-:Y:S01]  /*05a0*/  IMAD.MOV.U32 R3, RZ, RZ, R11 ;  /* 0x000000ffff037224 */ /* 0x000fe200078e000b */
        /* <DEDUP_REMOVED lines=20> */
[----:B------:R-:W-:-:S03]  /*06f0*/  @!P1 FFMA R10, R3, 1.84467440737095516160e+19, RZ ;  /* 0x5f800000030a9823 */ /* 0x000fc600000000ff */
[----:B------:R-:W-:-:S07]  /*0700*/  @!P1 IADD3 R7, PT, PT, R7, 0x40, RZ ;  /* 0x0000004007079810 */ /* 0x000fce0007ffe0ff */
.L_x_72:
        /* <DEDUP_REMOVED lines=17> */
[----:B------:R-:W-:-:S04]  /*0820*/  LOP3.LUT R3, R3, 0xff, RZ, 0xc0, !PT ;  /* 0x000000ff03037812 */ /* 0x000fc800078ec0ff */
[----:B------:R-:W-:-:S05]  /*0830*/  IADD3 R11, PT, PT, R3, R8, RZ ;  /* 0x00000008030b7210 */ /* 0x000fca0007ffe0ff */
        /* <DEDUP_REMOVED lines=28> */
[----:B------:R-:W-:-:S04]  /*0a00*/  LOP3.LUT R3, R3, R8, RZ, 0xc0, !PT ;  /* 0x0000000803037212 */ /* 0x000fc800078ec0ff */
[----:B------:R-:W-:-:S04]  /*0a10*/  IADD3 R3, PT, PT, R10, R3, RZ ;  /* 0x000000030a037210 */ /* 0x000fc80007ffe0ff */
[----:B------:R-:W-:Y:S01]  /*0a20*/  LOP3.LUT R0, R3, R0, RZ, 0xfc, !PT ;  /* 0x0000000003007212 */ /* 0x000fe200078efcff */
[----:B------:R-:W-:Y:S06]  /*0a30*/  BRA `(.L_x_80) ;  /* 0x0000000000107947 */ /* 0x000fec0003800000 */
.L_x_79:
[----:B------:R-:W-:-:S04]  /*0a40*/  LOP3.LUT R0, R0, 0x80000000, RZ, 0xc0, !PT ;  /* 0x8000000000007812 */ /* 0x000fc800078ec0ff */
[----:B------:R-:W-:Y:S01]  /*0a50*/  LOP3.LUT R0, R0, 0x7f800000, RZ, 0xfc, !PT ;  /* 0x7f80000000007812 */ /* 0x000fe200078efcff */
[----:B------:R-:W-:Y:S06]  /*0a60*/  BRA `(.L_x_80) ;  /* 0x0000000000047947 */ /* 0x000fec0003800000 */
.L_x_78:
[----:B------:R-:W-:-:S07]  /*0a70*/  IMAD R0, R8, 0x800000, R0 ;  /* 0x0080000008007824 */ /* 0x000fce00078e0200 */
.L_x_80:
[----:B------:R-:W-:Y:S05]  /*0a80*/  BSYNC.RECONVERGENT B2 ;  /* 0x0000000000027941 */ /* 0x000fea0003800200 */
.L_x_77:
[----:B------:R-:W-:Y:S05]  /*0a90*/  BRA `(.L_x_81) ;  /* 0x0000000000207947 */ /* 0x000fea0003800000 */
.L_x_76:
[----:B------:R-:W-:-:S04]  /*0aa0*/  LOP3.LUT R0, R10, 0x80000000, R9, 0x48, !PT ;  /* 0x800000000a007812 */ /* 0x000fc800078e4809 */
[----:B------:R-:W-:Y:S01]  /*0ab0*/  LOP3.LUT R0, R0, 0x7f800000, RZ, 0xfc, !PT ;  /* 0x7f80000000007812 */ /* 0x000fe200078efcff */
[----:B------:R-:W-:Y:S06]  /*0ac0*/  BRA `(.L_x_81) ;  /* 0x0000000000147947 */ /* 0x000fec0003800000 */
.L_x_75:
[----:B------:R-:W-:Y:S01]  /*0ad0*/  LOP3.LUT R0, R10, 0x80000000, R9, 0x48, !PT ;  /* 0x800000000a007812 */ /* 0x000fe200078e4809 */
[----:B------:R-:W-:Y:S06]  /*0ae0*/  BRA `(.L_x_81) ;  /* 0x00000000000c7947 */ /* 0x000fec0003800000 */
.L_x_74:
[----:B------:R-:W0:Y:S01]  /*0af0*/  MUFU.RSQ R0, -QNAN ;  /* 0xffc0000000007908 */ /* 0x000e220000001400 */
[----:B------:R-:W-:Y:S05]  /*0b00*/  BRA `(.L_x_81) ;  /* 0x0000000000047947 */ /* 0x000fea0003800000 */
.L_x_73:
[----:B------:R-:W-:-:S07]  /*0b10*/  FADD.FTZ R0, R0, R3 ;  /* 0x0000000300007221 */ /* 0x000fce0000010000 */
.L_x_81:
[----:B------:R-:W-:Y:S05]  /*0b20*/  BSYNC.RECONVERGENT B1 ;  /* 0x0000000000017941 */ /* 0x000fea0003800200 */
.L_x_71:
[----:B------:R-:W-:-:S04]  /*0b30*/  IMAD.MOV.U32 R3, RZ, RZ, 0x0 ;  /* 0x00000000ff037424 */ /* 0x000fc800078e00ff */
[----:B0-----:R-:W-:Y:S05]  /*0b40*/  RET.REL.NODEC R2 `(adadeltafloat) ;  /* 0xfffffff4022c7950 */ /* 0x001fea0003c3ffff */
.L_x_82:
        /* <DEDUP_REMOVED lines=11> */
.L_x_137:


//--------------------- .text.adamfloat           --------------------------
	.section	.text.adamfloat,"ax",@progbits
	.align	128
        .global         adamfloat
        .type           adamfloat,@function
        .size           adamfloat,(.L_x_140 - adamfloat)
        .other          adamfloat,@"STO_CUDA_ENTRY STV_DEFAULT"
adamfloat:
.text.adamfloat:
        /* <DEDUP_REMOVED lines=13> */
[----:B------:R-:W2:Y:S08]  /*00d0*/  LDC.64 R4, c[0x0][0x3a0] ;  /* 0x0000e800ff047b82 */ /* 0x000eb00000000a00 */
[----:B------:R-:W3:Y:S01]  /*00e0*/  LDC R7, c[0x0][0x3ac] ;  /* 0x0000eb00ff077b82 */ /* 0x000ee20000000800 */
[----:B0-----:R-:W-:-:S05]  /*00f0*/  IMAD.WIDE R2, R6, 0x4, R2 ;  /* 0x0000000406027825 */ /* 0x001fca00078e0202 */
[----:B-1----:R-:W4:Y:S01]  /*0100*/  LDG.E R0, desc[UR4][R2.64] ;  /* 0x0000000402007981 */ /* 0x002f22000c1e1900 */
[----:B--2---:R-:W-:-:S05]  /*0110*/  IMAD.WIDE R4, R6, 0x4, R4 ;  /* 0x0000000406047825 */ /* 0x004fca00078e0204 */
[----:B------:R-:W2:Y:S01]  /*0120*/  LDG.E R11, desc[UR4][R4.64] ;  /* 0x00000004040b7981 */ /* 0x000ea2000c1e1900 */
[C---:B---3--:R-:W-:Y:S01]  /*0130*/  FMUL R8, |R7|.reuse, 16777216 ;  /* 0x4b80000007087820 */ /* 0x048fe20000400200 */
[----:B------:R-:W-:-:S04]  /*0140*/  FSETP.GEU.AND P0, PT, |R7|, 1.175494350822287508e-38, PT ;  /* 0x008000000700780b */ /* 0x000fc80003f0e200 */
[----:B------:R-:W-:-:S05]  /*0150*/  FSEL R8, R8, |R7|, !P0 ;  /* 0x4000000708087208 */ /* 0x000fca0004000000 */
[----:B------:R-:W-:-:S05]  /*0160*/  VIADD R9, R8, 0xc0cafb0d ;  /* 0xc0cafb0d08097836 */ /* 0x000fca0000000000 */
[----:B------:R-:W-:-:S05]  /*0170*/  LOP3.LUT R9, R9, 0xff800000, RZ, 0xc0, !PT ;  /* 0xff80000009097812 */ /* 0x000fca00078ec0ff */
[----:B------:R-:W-:-:S04]  /*0180*/  IMAD.IADD R8, R8, 0x1, -R9 ;  /* 0x0000000108087824 */ /* 0x000fc800078e0a09 */
[----:B------:R-:W-:-:S04]  /*0190*/  FADD R12, R8, 1 ;  /* 0x3f800000080c7421 */ /* 0x000fc80000000000 */
[----:B------:R-:W0:Y:S01]  /*01a0*/  MUFU.RCP R14, R12 ;  /* 0x0000000c000e7308 */ /* 0x000e220000001000 */
[----:B------:R-:W-:Y:S01]  /*01b0*/  FADD R10, R8, -1 ;  /* 0xbf800000080a7421 */ /* 0x000fe20000000000 */
[----:B------:R-:W-:Y:S01]  /*01c0*/  FSEL R8, RZ, -24, P0 ;  /* 0xc1c00000ff087808 */ /* 0x000fe20000000000 */
[----:B------:R-:W-:Y:S02]  /*01d0*/  HFMA2 R16, -RZ, RZ, 0.771484375, 0.21533203125 ;  /* 0x3a2c32e4ff107431 */ /* 0x000fe400000001ff */
[----:B------:R-:W-:Y:S01]  /*01e0*/  FADD R13, R10, R10 ;  /* 0x0000000a0a0d7221 */ /* 0x000fe20000000000 */
[----:B------:R-:W-:-:S05]  /*01f0*/  I2FP.F32.S32 R9, R9 ;  /* 0x0000000900097245 */ /* 0x000fca0000201400 */
[----:B------:R-:W-:Y:S01]  /*0200*/  FFMA R8, R9, 1.1920928955078125e-07, R8 ;  /* 0x3400000009087823 */ /* 0x000fe20000000008 */
[----:B0-----:R-:W-:-:S04]  /*0210*/  FMUL R13, R14, R13 ;  /* 0x0000000d0e0d7220 */ /* 0x001fc80000400000 */
[----:B------:R-:W-:Y:S01]  /*0220*/  FADD R15, R10, -R13 ;  /* 0x8000000d0a0f7221 */ /* 0x000fe20000000000 */
[CC--:B------:R-:W-:Y:S01]  /*0230*/  FMUL R9, R13.reuse, R13.reuse ;  /* 0x0000000d0d097220 */ /* 0x0c0fe20000400000 */
[----:B------:R-:W-:Y:S02]  /*0240*/  FFMA R12, R13, 1.4426950216293334961, R8 ;  /* 0x3fb8aa3b0d0c7823 */ /* 0x000fe40000000008 */
[----:B------:R-:W-:Y:S01]  /*0250*/  FADD R15, R15, R15 ;  /* 0x0000000f0f0f7221 */ /* 0x000fe20000000000 */
[C---:B------:R-:W-:Y:S01]  /*0260*/  FFMA R16, R9.reuse, R16, 0.0032181653659790754318 ;  /* 0x3b52e7db09107423 */ /* 0x040fe20000000010 */
[----:B------:R-:W-:Y:S02]  /*0270*/  FADD R8, R8, -R12 ;  /* 0x8000000c08087221 */ /* 0x000fe40000000000 */
[----:B------:R-:W-:Y:S01]  /*0280*/  FFMA R15, R10, -R13, R15 ;  /* 0x8000000d0a0f7223 */ /* 0x000fe2000000000f */
[----:B------:R-:W-:Y:S01]  /*0290*/  FFMA R16, R9, R16, 0.018033718690276145935 ;  /* 0x3c93bb7309107423 */ /* 0x000fe20000000010 */
[----:B------:R-:W0:Y:S01]  /*02a0*/  LDC R10, c[0x0][0x3b8] ;  /* 0x0000ee00ff0a7b82 */ /* 0x000e220000000800 */
[----:B------:R-:W-:Y:S01]  /*02b0*/  FFMA R8, R13, 1.4426950216293334961, R8 ;  /* 0x3fb8aa3b0d087823 */ /* 0x000fe20000000008 */
[----:B------:R-:W-:Y:S01]  /*02c0*/  FMUL R15, R14, R15 ;  /* 0x0000000f0e0f7220 */ /* 0x000fe20000400000 */
[----:B------:R-:W-:-:S03]  /*02d0*/  FFMA R16, R9, R16, 0.12022458761930465698 ;  /* 0x3df6384f09107423 */ /* 0x000fc60000000010 */
[----:B------:R-:W-:Y:S01]  /*02e0*/  FFMA R8, R15, 1.4426950216293334961, R8 ;  /* 0x3fb8aa3b0f087823 */ /* 0x000fe20000000008 */
[----:B------:R-:W-:-:S03]  /*02f0*/  FMUL R16, R9, R16 ;  /* 0x0000001009107220 */ /* 0x000fc60000400000 */
[----:B------:R-:W-:Y:S01]  /*0300*/  FFMA R14, R13, 1.9251366722983220825e-08, R8 ;  /* 0x32a55e340d0e7823 */ /* 0x000fe20000000008 */
[----:B------:R-:W-:-:S04]  /*0310*/  FMUL R17, R16, 3 ;  /* 0x4040000010117820 */ /* 0x000fc80000400000 */
[----:B------:R-:W-:Y:S01]  /*0320*/  FFMA R14, R15, R17, R14 ;  /* 0x000000110f0e7223 */ /* 0x000fe2000000000e */
[----:B------:R-:W1:Y:S03]  /*0330*/  F2F.F64.F32 R8, R7 ;  /* 0x0000000700087310 */ /* 0x000e660000201800 */
[----:B------:R-:W-:-:S04]  /*0340*/  FFMA R19, R13, R16, R14 ;  /* 0x000000100d137223 */ /* 0x000fc8000000000e */
[----:B------:R-:W-:-:S04]  /*0350*/  FADD R20, R12, R19 ;  /* 0x000000130c147221 */ /* 0x000fc80000000000 */
[----:B0-----:R-:W-:-:S04]  /*0360*/  FMUL R13, R20, R10 ;  /* 0x0000000a140d7220 */ /* 0x001fc80000400000 */
[----:B------:R-:W0:Y:S01]  /*0370*/  FRND R18, R13 ;  /* 0x0000000d00127307 */ /* 0x000e220000201000 */
[----:B-1----:R-:W-:Y:S01]  /*0380*/  DADD R8, -R8, 1 ;  /* 0x3ff0000008087429 */ /* 0x002fe20000000100 */
[----:B------:R-:W-:Y:S01]  /*0390*/  FADD R12, -R12, R20 ;  /* 0x000000140c0c7221 */ /* 0x000fe20000000100 */
[----:B------:R-:W-:-:S03]  /*03a0*/  FFMA R20, R20, R10, -R13 ;  /* 0x0000000a14147223 */ /* 0x000fc6000000080d */
[----:B------:R-:W-:-:S04]  /*03b0*/  FADD R19, R19, -R12 ;  /* 0x8000000c13137221 */ /* 0x000fc80000000000 */
[----:B------:R-:W-:Y:S01]  /*03c0*/  FFMA R19, R19, R10, R20 ;  /* 0x0000000a13137223 */ /* 0x000fe20000000014 */
[----:B0-----:R-:W-:-:S04]  /*03d0*/  FADD R12, R13, -R18 ;  /* 0x800000120d0c7221 */ /* 0x001fc80000000000 */
[----:B------:R-:W-:Y:S01]  /*03e0*/  FADD R12, R19, R12 ;  /* 0x0000000c130c7221 */ /* 0x000fe20000000000 */
[----:B------:R-:W-:Y:S02]  /*03f0*/  FSETP.GT.AND P0, PT, R18, RZ, PT ;  /* 0x000000ff1200720b */ /* 0x000fe40003f04000 */
[C---:B------:R-:W-:Y:S02]  /*0400*/  FSETP.GT.AND P1, PT, |R13|.reuse, 152, PT ;  /* 0x431800000d00780b */ /* 0x040fe40003f24200 */
[----:B------:R-:W-:Y:S01]  /*0410*/  FSETP.GEU.AND P3, PT, R13, RZ, PT ;  /* 0x000000ff0d00720b */ /* 0x000fe20003f6e000 */
[----:B----4-:R-:W-:-:S04]  /*0420*/  FMUL R0, R0, R7 ;  /* 0x0000000700007220 */ /* 0x010fc80000400000 */
[----:B------:R-:W-:Y:S08]  /*0430*/  F2F.F64.F32 R16, R0 ;  /* 0x0000000000107310 */ /* 0x000ff00000201800 */
[----:B--2---:R-:W0:Y:S02]  /*0440*/  F2F.F64.F32 R14, R11 ;  /* 0x0000000b000e7310 */ /* 0x004e240000201800 */
[----:B0-----:R-:W-:Y:S01]  /*0450*/  DFMA R8, R8, R14, R16 ;  /* 0x0000000e0808722b */ /* 0x001fe20000000010 */
[----:B------:R-:W-:-:S05]  /*0460*/  IMAD.MOV.U32 R15, RZ, RZ, 0x391fcb8e ;  /* 0x391fcb8eff0f7424 */ /* 0x000fca00078e00ff */
[----:B------:R-:W0:Y:S01]  /*0470*/  F2F.F32.F64 R11, R8 ;  /* 0x00000008000b7310 */ /* 0x000e220000301000 */
[----:B------:R-:W-:Y:S01]  /*0480*/  FFMA R15, R12, R15, 0.0013391353422775864601 ;  /* 0x3aaf85ed0c0f7423 */ /* 0x000fe2000000000f */
[----:B------:R-:W-:-:S03]  /*0490*/  FMUL R0, R10, 0.5 ;  /* 0x3f0000000a007820 */ /* 0x000fc60000400000 */
[C---:B------:R-:W-:Y:S01]  /*04a0*/  FFMA R15, R12.reuse, R15, 0.0096188392490148544312 ;  /* 0x3c1d98560c0f7423 */ /* 0x040fe2000000000f */
[----:B------:R-:W-:Y:S02]  /*04b0*/  SEL R17, RZ, 0x83000000, P0 ;  /* 0x83000000ff117807 */ /* 0x000fe40000000000 */
[----:B------:R-:W1:Y:S01]  /*04c0*/  F2I.NTZ R14, R13 ;  /* 0x0000000d000e7305 */ /* 0x000e620000203100 */
[----:B------:R-:W-:Y:S01]  /*04d0*/  FFMA R15, R12, R15, 0.055503588169813156128 ;  /* 0x3d6357bb0c0f7423 */ /* 0x000fe2000000000f */
[----:B------:R-:W-:Y:S01]  /*04e0*/  FSETP.NEU.AND P0, PT, R10, RZ, PT ;  /* 0x000000ff0a00720b */ /* 0x000fe20003f0d000 */
[----:B0-----:R0:W-:Y:S05]  /*04f0*/  STG.E desc[UR4][R2.64], R11 ;  /* 0x0000000b02007986 */ /* 0x0011ea000c101904 */
[----:B------:R-:W2:Y:S01]  /*0500*/  FRND.TRUNC R0, R0 ;  /* 0x0000000000007307 */ /* 0x000ea2000020d000 */
[----:B------:R-:W-:Y:S01]  /*0510*/  FFMA R15, R12, R15, 0.24022644758224487305 ;  /* 0x3e75fdec0c0f7423 */ /* 0x000fe2000000000f */
[----:B------:R-:W-:-:S03]  /*0520*/  FSETP.EQ.OR P2, PT, R7, 1, !P0 ;  /* 0x3f8000000700780b */ /* 0x000fc60004742400 */
[----:B------:R-:W-:Y:S01]  /*0530*/  FFMA R15, R12, R15, 0.69314718246459960938 ;  /* 0x3f3172180c0f7423 */ /* 0x000fe2000000000f */
[----:B------:R-:W-:-:S03]  /*0540*/  VIADD R8, R17, 0x7f000000 ;  /* 0x7f00000011087836 */ /* 0x000fc60000000000 */
[----:B------:R-:W-:Y:S01]  /*0550*/  FFMA R15, R12, R15, 1 ;  /* 0x3f8000000c0f7423 */ /* 0x000fe2000000000f */
[----:B-1----:R-:W-:-:S03]  /*0560*/  LEA R17, R14, -R17, 0x17 ;  /* 0x800000110e117211 */ /* 0x002fc600078eb8ff */
[----:B------:R-:W-:Y:S01]  /*0570*/  FMUL R8, R15, R8 ;  /* 0x000000080f087220 */ /* 0x000fe20000400000 */
[----:B--2---:R-:W-:Y:S01]  /*0580*/  FADD R9, R0, R0 ;  /* 0x0000000000097221 */ /* 0x004fe20000000000 */
[----:B------:R-:W-:Y:S02]  /*0590*/  IMAD.MOV.U32 R14, RZ, RZ, 0x3f800000 ;  /* 0x3f800000ff0e7424 */ /* 0x000fe400078e00ff */
[----:B------:R-:W-:Y:S01]  /*05a0*/  FMUL R8, R8, R17 ;  /* 0x0000001108087220 */ /* 0x000fe20000400000 */
[----:B------:R-:W-:Y:S01]  /*05b0*/  @P1 FSEL R8, RZ, +INF , !P3 ;  /* 0x7f800000ff081808 */ /* 0x000fe20005800000 */
[----:B------:R-:W-:Y:S01]  /*05c0*/  FADD R0, -R9, R10 ;  /* 0x0000000a09007221 */ /* 0x000fe20000000100 */
[----:B0-----:R-:W-:Y:S06]  /*05d0*/  @P2 BRA `(.L_x_83) ;  /* 0x00000000005c2947 */ /* 0x001fec0003800000 */
[----:B------:R-:W-:-:S04]  /*05e0*/  FSETP.NAN.AND P1, PT, |R10|, |R10|, PT ;  /* 0x4000000a0a00720b */ /* 0x000fc80003f28200 */
[----:B------:R-:W-:-:S13]  /*05f0*/  FSETP.NUM.AND P1, PT, |R7|, |R7|, !P1 ;  /* 0x400000070700720b */ /* 0x000fda0004f27200 */
[----:B------:R-:W-:Y:S01]  /*0600*/  @!P1 FADD R14, R7, R10 ;  /* 0x0000000a070e9221 */ /* 0x000fe20000000000 */
[----:B------:R-:W-:Y:S06]  /*0610*/  @!P1 BRA `(.L_x_83) ;  /* 0x00000000004c9947 */ /* 0x000fec0003800000 */
[C---:B------:R-:W-:Y:S02]  /*0620*/  FSETP.NEU.AND P1, PT, |R7|.reuse, +INF , PT ;  /* 0x7f8000000700780b */ /* 0x040fe40003f2d200 */
[----:B------:R-:W-:-:S13]  /*0630*/  FSETP.NEU.AND P2, PT, R7, RZ, PT ;  /* 0x000000ff0700720b */ /* 0x000fda0003f4d000 */
[----:B------:R-:W-:Y:S05]  /*0640*/  @P1 BRA P2, `(.L_x_84) ;  /* 0x0000000000181947 */ /* 0x000fea0001000000 */
[----:B------:R-:W-:Y:S01]  /*0650*/  FSETP.GEU.AND P2, PT, R10, RZ, PT ;  /* 0x000000ff0a00720b */ /* 0x000fe20003f4e000 */
[----:B------:R-:W-:Y:S01]  /*0660*/  FADD R14, R7, R7 ;  /* 0x00000007070e7221 */ /* 0x000fe20000000000 */
[----:B------:R-:W-:-:S11]  /*0670*/  FSETP.NEU.AND P1, PT, |R0|, 1, PT ;  /* 0x3f8000000000780b */ /* 0x000fd60003f2d200 */
[----:B------:R-:W-:-:S04]  /*0680*/  @!P2 LOP3.LUT R14, R14, 0x7f800000, RZ, 0x3c, !PT ;  /* 0x7f8000000e0ea812 */ /* 0x000fc800078e3cff */
[----:B------:R-:W-:Y:S01]  /*0690*/  @P1 LOP3.LUT R14, R14, 0x7fffffff, RZ, 0xc0, !PT ;  /* 0x7fffffff0e0e1812 */ /* 0x000fe200078ec0ff */
[----:B------:R-:W-:Y:S06]  /*06a0*/  BRA `(.L_x_83) ;  /* 0x0000000000287947 */ /* 0x000fec0003800000 */
.L_x_84:
[----:B------:R-:W-:Y:S02]  /*06b0*/  FSETP.NEU.AND P1, PT, |R10|, +INF , PT ;  /* 0x7f8000000a00780b */ /* 0x000fe40003f2d200 */
[----:B------:R-:W-:-:S13]  /*06c0*/  FSETP.EQ.AND P2, PT, R7, -1, PT ;  /* 0xbf8000000700780b */ /* 0x000fda0003f42000 */
[----:B------:R-:W-:Y:S05]  /*06d0*/  @!P1 BRA P2, `(.L_x_83) ;  /* 0x00000000001c9947 */ /* 0x000fea0001000000 */
[----:B------:R-:W-:Y:S01]  /*06e0*/  FSETP.GEU.AND P2, PT, R7, RZ, PT ;  /* 0x000000ff0700720b */ /* 0x000fe20003f4e000 */
[----:B------:R-:W-:-:S12]  /*06f0*/  IMAD.MOV.U32 R14, RZ, RZ, R8 ;  /* 0x000000ffff0e7224 */ /* 0x000fd800078e0008 */
[----:B------:R-:W0:Y:S01]  /*0700*/  @!P2 FRND.FLOOR R3, R10 ;  /* 0x0000000a0003a307 */ /* 0x000e220000205000 */
[----:B------:R-:W-:-:S04]  /*0710*/  @!P2 FSETP.NEU.AND P3, PT, |R0|, 1, PT ;  /* 0x3f8000000000a80b */ /* 0x000fc80003f6d200 */
[----:B------:R-:W-:Y:S02]  /*0720*/  @!P2 FSEL R2, R8, -R8, P3 ;  /* 0x800000080802a208 */ /* 0x000fe40001800000 */
[----:B0-----:R-:W-:-:S04]  /*0730*/  @!P2 FSETP.NEU.AND P1, PT, R3, R10, PT ;  /* 0x0000000a0300a20b */ /* 0x001fc80003f2d000 */
[----:B------:R-:W-:-:S09]  /*0740*/  @!P2 FSEL R14, R2, +QNAN , !P1 ;  /* 0x7fffffff020ea808 */ /* 0x000fd20004800000 */
.L_x_83:
[----:B------:R-:W0:Y:S01]  /*0750*/  F2F.F64.F32 R8, R14 ;  /* 0x0000000e00087310 */ /* 0x000e220000201800 */
[----:B------:R-:W-:Y:S01]  /*0760*/  MOV R2, 0x1 ;  /* 0x0000000100027802 */ /* 0x000fe20000000f00 */
[----:B------:R-:W-:Y:S06]  /*0770*/  BSSY.RECONVERGENT B0, `(.L_x_85) ;  /* 0x0000012000007945 */ /* 0x000fec0003800200 */
[----:B------:R-:W1:Y:S01]  /*0780*/  F2F.F64.F32 R10, R11 ;  /* 0x0000000b000a7310 */ /* 0x000e620000201800 */
[----:B0-----:R-:W-:-:S07]  /*0790*/  DADD R8, -R8, 1 ;  /* 0x3ff0000008087429 */ /* 0x001fce0000000100 */
[----:B------:R-:W0:Y:S01]  /*07a0*/  MUFU.RCP64H R3, R9 ;  /* 0x0000000900037308 */ /* 0x000e220000001800 */
[----:B-1----:R-:W-:Y:S01]  /*07b0*/  FSETP.GEU.AND P2, PT, |R11|, 6.5827683646048100446e-37, PT ;  /* 0x036000000b00780b */ /* 0x002fe20003f4e200 */
[----:B0-----:R-:W-:-:S08]  /*07c0*/  DFMA R12, -R8, R2, 1 ;  /* 0x3ff00000080c742b */ /* 0x001fd00000000102 */
[----:B------:R-:W-:-:S08]  /*07d0*/  DFMA R12, R12, R12, R12 ;  /* 0x0000000c0c0c722b */ /* 0x000fd0000000000c */
[----:B------:R-:W-:-:S08]  /*07e0*/  DFMA R12, R2, R12, R2 ;  /* 0x0000000c020c722b */ /* 0x000fd00000000002 */
[----:B------:R-:W-:-:S08]  /*07f0*/  DFMA R2, -R8, R12, 1 ;  /* 0x3ff000000802742b */ /* 0x000fd0000000010c */
[----:B------:R-:W-:-:S08]  /*0800*/  DFMA R2, R12, R2, R12 ;  /* 0x000000020c02722b */ /* 0x000fd0000000000c */
[----:B------:R-:W-:-:S08]  /*0810*/  DMUL R12, R10, R2 ;  /* 0x000000020a0c7228 */ /* 0x000fd00000000000 */
[----:B------:R-:W-:-:S08]  /*0820*/  DFMA R14, -R8, R12, R10 ;  /* 0x0000000c080e722b */ /* 0x000fd0000000010a */
[----:B------:R-:W-:-:S10]  /*0830*/  DFMA R2, R2, R14, R12 ;  /* 0x0000000e0202722b */ /* 0x000fd4000000000c */
[----:B------:R-:W-:-:S05]  /*0840*/  FFMA R7, RZ, R9, R3 ;  /* 0x00000009ff077223 */ /* 0x000fca0000000003 */
[----:B------:R-:W-:-:S13]  /*0850*/  FSETP.GT.AND P1, PT, |R7|, 1.469367938527859385e-39, PT ;  /* 0x001000000700780b */ /* 0x000fda0003f24200 */
[----:B------:R-:W-:Y:S05]  /*0860*/  @P1 BRA P2, `(.L_x_86) ;  /* 0x0000000000081947 */ /* 0x000fea0001000000 */
[----:B------:R-:W-:-:S07]  /*0870*/  MOV R20, 0x890 ;  /* 0x0000089000147802 */ /* 0x000fce0000000f00 */
[----:B------:R-:W-:Y:S05]  /*0880*/  CALL.REL.NOINC `($__internal_6_$__cuda_sm20_div_rn_f64_full) ;  /* 0x0000000800847944 */ /* 0x000fea0003c00000 */
.L_x_86:
[----:B------:R-:W-:Y:S05]  /*0890*/  BSYNC.RECONVERGENT B0 ;  /* 0x0000000000007941 */ /* 0x000fea0003800200 */
.L_x_85:
[----:B------:R-:W0:Y:S01]  /*08a0*/  LDC.64 R8, c[0x0][0x398] ;  /* 0x0000e600ff087b82 */ /* 0x000e220000000a00 */
[----:B------:R-:W2:Y:S07]  /*08b0*/  LDG.E R12, desc[UR4][R4.64] ;  /* 0x00000004040c7981 */ /* 0x000eae000c1e1900 */
[----:B------:R-:W1:Y:S01]  /*08c0*/  LDC R16, c[0x0][0x3b0] ;  /* 0x0000ec00ff107b82 */ /* 0x000e620000000800 */
[----:B0-----:R-:W-:-:S05]  /*08d0*/  IMAD.WIDE R8, R6, 0x4, R8 ;  /* 0x0000000406087825 */ /* 0x001fca00078e0208 */
[----:B------:R-:W3:Y:S01]  /*08e0*/  LDG.E R7, desc[UR4][R8.64] ;  /* 0x0000000408077981 */ /* 0x000ee2000c1e1900 */
[----:B------:R-:W-:Y:S01]  /*08f0*/  MOV R22, 0x3a2c32e4 ;  /* 0x3a2c32e400167802 */ /* 0x000fe20000000f00 */
[C---:B-1----:R-:W-:Y:S01]  /*0900*/  FMUL R11, |R16|.reuse, 16777216 ;  /* 0x4b800000100b7820 */ /* 0x042fe20000400200 */
[C---:B------:R-:W-:Y:S02]  /*0910*/  FSETP.GEU.AND P1, PT, |R16|.reuse, 1.175494350822287508e-38, PT ;  /* 0x008000001000780b */ /* 0x040fe40003f2e200 */
[----:B------:R-:W-:Y:S02]  /*0920*/  FSETP.EQ.OR P0, PT, R16, 1, !P0 ;  /* 0x3f8000001000780b */ /* 0x000fe40004702400 */
[----:B------:R-:W-:-:S05]  /*0930*/  FSEL R11, R11, |R16|, !P1 ;  /* 0x400000100b0b7208 */ /* 0x000fca0004800000 */
[----:B------:R-:W-:-:S05]  /*0940*/  VIADD R10, R11, 0xc0cafb0d ;  /* 0xc0cafb0d0b0a7836 */ /* 0x000fca0000000000 */
[----:B------:R-:W-:Y:S02]  /*0950*/  LOP3.LUT R14, R10, 0xff800000, RZ, 0xc0, !PT ;  /* 0xff8000000a0e7812 */ /* 0x000fe400078ec0ff */
[----:B------:R-:W-:-:S03]  /*0960*/  FSEL R10, RZ, -24, P1 ;  /* 0xc1c00000ff0a7808 */ /* 0x000fc60000800000 */
[----:B------:R-:W-:-:S04]  /*0970*/  IMAD.IADD R11, R11, 0x1, -R14 ;  /* 0x000000010b0b7824 */ /* 0x000fc800078e0a0e */
[C---:B------:R-:W-:Y:S01]  /*0980*/  FADD R15, R11.reuse, 1 ;  /* 0x3f8000000b0f7421 */ /* 0x040fe20000000000 */
[----:B------:R-:W-:Y:S01]  /*0990*/  FADD R20, R11, -1 ;  /* 0xbf8000000b147421 */ /* 0x000fe20000000000 */
[----:B------:R-:W-:-:S03]  /*09a0*/  I2FP.F32.S32 R11, R14 ;  /* 0x0000000e000b7245 */ /* 0x000fc60000201400 */
[----:B------:R-:W-:Y:S01]  /*09b0*/  FADD R18, R20, R20 ;  /* 0x0000001414127221 */ /* 0x000fe20000000000 */
[----:B------:R-:W0:Y:S01]  /*09c0*/  MUFU.RCP R15, R15 ;  /* 0x0000000f000f7308 */ /* 0x000e220000001000 */
[----:B------:R-:W-:Y:S02]  /*09d0*/  FFMA R10, R11, 1.1920928955078125e-07, R10 ;  /* 0x340000000b0a7823 */ /* 0x000fe4000000000a */
[----:B0-----:R-:W-:-:S04]  /*09e0*/  FMUL R13, R15, R18 ;  /* 0x000000120f0d7220 */ /* 0x001fc80000400000 */
[----:B------:R-:W-:Y:S01]  /*09f0*/  FADD R14, R20, -R13 ;  /* 0x8000000d140e7221 */ /* 0x000fe20000000000 */
[CC--:B------:R-:W-:Y:S01]  /*0a00*/  FMUL R11, R13.reuse, R13.reuse ;  /* 0x0000000d0d0b7220 */ /* 0x0c0fe20000400000 */
[----:B------:R-:W-:Y:S02]  /*0a10*/  FFMA R18, R13, 1.4426950216293334961, R10 ;  /* 0x3fb8aa3b0d127823 */ /* 0x000fe4000000000a */
[----:B------:R-:W-:Y:S01]  /*0a20*/  FADD R17, R14, R14 ;  /* 0x0000000e0e117221 */ /* 0x000fe20000000000 */
[C---:B------:R-:W-:Y:S01]  /*0a30*/  FFMA R14, R11.reuse, R22, 0.0032181653659790754318 ;  /* 0x3b52e7db0b0e7423 */ /* 0x040fe20000000016 */
[----:B------:R-:W-:Y:S01]  /*0a40*/  FADD R10, R10, -R18 ;  /* 0x800000120a0a7221 */ /* 0x000fe20000000000 */
[----:B------:R-:W-:Y:S02]  /*0a50*/  IMAD.MOV.U32 R22, RZ, RZ, 0x391fcb8e ;  /* 0x391fcb8eff167424 */ /* 0x000fe400078e00ff */
[----:B------:R-:W-:Y:S01]  /*0a60*/  FFMA R20, R20, -R13, R17 ;  /* 0x8000000d14147223 */ /* 0x000fe20000000011 */
[----:B------:R-:W-:Y:S01]  /*0a70*/  FFMA R14, R11, R14, 0.018033718690276145935 ;  /* 0x3c93bb730b0e7423 */ /* 0x000fe2000000000e */
[----:B------:R-:W0:Y:S02]  /*0a80*/  LDC R17, c[0x0][0x3b8] ;  /* 0x0000ee00ff117b82 */ /* 0x000e240000000800 */
[----:B------:R-:W-:Y:S01]  /*0a90*/  FMUL R20, R15, R20 ;  /* 0x000000140f147220 */ /* 0x000fe20000400000 */
[----:B------:R-:W-:Y:S01]  /*0aa0*/  FFMA R15, R13, 1.4426950216293334961, R10 ;  /* 0x3fb8aa3b0d0f7823 */ /* 0x000fe2000000000a */
[----:B------:R-:W-:-:S03]  /*0ab0*/  FFMA R14, R11, R14, 0.12022458761930465698 ;  /* 0x3df6384f0b0e7423 */ /* 0x000fc6000000000e */
[----:B------:R-:W-:Y:S01]  /*0ac0*/  FFMA R10, R20, 1.4426950216293334961, R15 ;  /* 0x3fb8aa3b140a7823 */ /* 0x000fe2000000000f */
[----:B------:R-:W-:-:S03]  /*0ad0*/  FMUL R14, R11, R14 ;  /* 0x0000000e0b0e7220 */ /* 0x000fc60000400000 */
[----:B------:R-:W-:Y:S01]  /*0ae0*/  FFMA R15, R13, 1.9251366722983220825e-08, R10 ;  /* 0x32a55e340d0f7823 */ /* 0x000fe2000000000a */
[----:B------:R-:W-:Y:S01]  /*0af0*/  FMUL R19, R14, 3 ;  /* 0x404000000e137820 */ /* 0x000fe20000400000 */
[----:B------:R-:W1:Y:S03]  /*0b00*/  F2F.F64.F32 R10, R16 ;  /* 0x00000010000a7310 */ /* 0x000e660000201800 */
[----:B------:R-:W-:-:S04]  /*0b10*/  FFMA R20, R20, R19, R15 ;  /* 0x0000001314147223 */ /* 0x000fc8000000000f */
[----:B------:R-:W-:-:S04]  /*0b20*/  FFMA R21, R13, R14, R20 ;  /* 0x0000000e0d157223 */ /* 0x000fc80000000014 */
[----:B------:R-:W-:-:S04]  /*0b30*/  FADD R23, R18, R21 ;  /* 0x0000001512177221 */ /* 0x000fc80000000000 */
[-C--:B0-----:R-:W-:Y:S01]  /*0b40*/  FMUL R20, R23, R17.reuse ;  /* 0x0000001117147220 */ /* 0x081fe20000400000 */
[----:B------:R-:W-:Y:S01]  /*0b50*/  FADD R18, -R18, R23 ;  /* 0x0000001712127221 */ /* 0x000fe20000000100 */
[----:B-1----:R-:W-:Y:S02]  /*0b60*/  DADD R10, -R10, 1 ;  /* 0x3ff000000a0a7429 */ /* 0x002fe40000000100 */
[----:B------:R-:W0:Y:S01]  /*0b70*/  FRND R19, R20 ;  /* 0x0000001400137307 */ /* 0x000e220000201000 */
[----:B------:R-:W-:Y:S01]  /*0b80*/  FADD R18, R21, -R18 ;  /* 0x8000001215127221 */ /* 0x000fe20000000000 */
[----:B------:R-:W-:Y:S01]  /*0b90*/  FFMA R23, R23, R17, -R20 ;  /* 0x0000001117177223 */ /* 0x000fe20000000814 */
[----:B------:R-:W-:Y:S02]  /*0ba0*/  FSETP.GEU.AND P2, PT, R20, RZ, PT ;  /* 0x000000ff1400720b */ /* 0x000fe40003f4e000 */
[----:B0-----:R-:W-:Y:S01]  /*0bb0*/  FSETP.GT.AND P1, PT, R19, RZ, PT ;  /* 0x000000ff1300720b */ /* 0x001fe20003f24000 */
[----:B--2---:R-:W-:-:S06]  /*0bc0*/  FMUL R12, R12, R12 ;  /* 0x0000000c0c0c7220 */ /* 0x004fcc0000400000 */
[----:B------:R-:W-:Y:S01]  /*0bd0*/  F2F.F64.F32 R12, R12 ;  /* 0x0000000c000c7310 */ /* 0x000fe20000201800 */
[----:B---3--:R-:W-:Y:S01]  /*0be0*/  FMUL R14, R7, R16 ;  /* 0x00000010070e7220 */ /* 0x008fe20000400000 */
[----:B------:R-:W-:Y:S01]  /*0bf0*/  FFMA R7, R18, R17, R23 ;  /* 0x0000001112077223 */ /* 0x000fe20000000017 */
[----:B------:R-:W-:-:S05]  /*0c00*/  FADD R18, R20, -R19 ;  /* 0x8000001314127221 */ /* 0x000fca0000000000 */
[----:B------:R-:W0:Y:S01]  /*0c10*/  F2F.F64.F32 R14, R14 ;  /* 0x0000000e000e7310 */ /* 0x000e220000201800 */
[----:B------:R-:W-:Y:S01]  /*0c20*/  FADD R7, R7, R18 ;  /* 0x0000001207077221 */ /* 0x000fe20000000000 */
[----:B0-----:R-:W-:-:S03]  /*0c30*/  DFMA R10, R10, R12, R14 ;  /* 0x0000000c0a0a722b */ /* 0x001fc6000000000e */
[C---:B------:R-:W-:Y:S01]  /*0c40*/  FFMA R12, R7.reuse, R22, 0.0013391353422775864601 ;  /* 0x3aaf85ed070c7423 */ /* 0x040fe20000000016 */
[----:B------:R-:W-:Y:S02]  /*0c50*/  SEL R14, RZ, 0x83000000, P1 ;  /* 0x83000000ff0e7807 */ /* 0x000fe40000800000 */
[----:B------:R-:W0:Y:S01]  /*0c60*/  F2I.NTZ R13, R20 ;  /* 0x00000014000d7305 */ /* 0x000e220000203100 */
[----:B------:R-:W-:Y:S01]  /*0c70*/  FSETP.GT.AND P1, PT, |R20|, 152, PT ;  /* 0x431800001400780b */ /* 0x000fe20003f24200 */
[----:B------:R-:W-:-:S04]  /*0c80*/  FFMA R12, R7, R12, 0.0096188392490148544312 ;  /* 0x3c1d9856070c7423 */ /* 0x000fc8000000000c */
[C---:B------:R-:W-:Y:S02]  /*0c90*/  FFMA R12, R7.reuse, R12, 0.055503588169813156128 ;  /* 0x3d6357bb070c7423 */ /* 0x040fe4000000000c */
[----:B------:R-:W1:Y:S02]  /*0ca0*/  F2F.F32.F64 R11, R10 ;  /* 0x0000000a000b7310 */ /* 0x000e640000301000 */
[----:B------:R-:W-:-:S04]  /*0cb0*/  FFMA R12, R7, R12, 0.24022644758224487305 ;  /* 0x3e75fdec070c7423 */ /* 0x000fc8000000000c */
[----:B------:R-:W-:Y:S01]  /*0cc0*/  FFMA R12, R7, R12, 0.69314718246459960938 ;  /* 0x3f317218070c7423 */ /* 0x000fe2000000000c */
[----:B0-----:R-:W-:-:S03]  /*0cd0*/  LEA R13, R13, -R14, 0x17 ;  /* 0x8000000e0d0d7211 */ /* 0x001fc600078eb8ff */
[----:B------:R-:W-:Y:S01]  /*0ce0*/  FFMA R12, R7, R12, 1 ;  /* 0x3f800000070c7423 */ /* 0x000fe2000000000c */
[----:B------:R-:W-:Y:S02]  /*0cf0*/  VIADD R7, R14, 0x7f000000 ;  /* 0x7f0000000e077836 */ /* 0x000fe40000000000 */
[----:B------:R-:W-:Y:S01]  /*0d00*/  IMAD.MOV.U32 R14, RZ, RZ, 0x3f800000 ;  /* 0x3f800000ff0e7424 */ /* 0x000fe200078e00ff */
[----:B-1----:R0:W-:Y:S01]  /*0d10*/  STG.E desc[UR4][R8.64], R11 ;  /* 0x0000000b08007986 */ /* 0x0021e2000c101904 */
[----:B------:R-:W-:Y:S02]  /*0d20*/  FMUL R12, R12, R7 ;  /* 0x000000070c0c7220 */ /* 0x000fe40000400000 */
[----:B------:R0:W1:Y:S02]  /*0d30*/  F2F.F32.F64 R7, R2 ;  /* 0x0000000200077310 */ /* 0x0000640000301000 */
[----:B------:R-:W-:Y:S01]  /*0d40*/  FMUL R12, R12, R13 ;  /* 0x0000000d0c0c7220 */ /* 0x000fe20000400000 */
[----:B------:R-:W-:Y:S01]  /*0d50*/  @P1 FSEL R12, RZ, +INF , !P2 ;  /* 0x7f800000ff0c1808 */ /* 0x000fe20005000000 */
[----:B------:R-:W-:Y:S06]  /*0d60*/  @P0 BRA `(.L_x_87) ;  /* 0x00000000005c0947 */ /* 0x000fec0003800000 */
        /* <DEDUP_REMOVED lines=13> */
.L_x_88:
[----:B------:R-:W-:Y:S02]  /*0e40*/  FSETP.NEU.AND P0, PT, |R17|, +INF , PT ;  /* 0x7f8000001100780b */ /* 0x000fe40003f0d200 */
[----:B------:R-:W-:-:S13]  /*0e50*/  FSETP.EQ.AND P1, PT, R16, -1, PT ;  /* 0xbf8000001000780b */ /* 0x000fda0003f22000 */
[----:B------:R-:W-:Y:S05]  /*0e60*/  @!P0 BRA P1, `(.L_x_87) ;  /* 0x00000000001c8947 */ /* 0x000fea0000800000 */
[----:B------:R-:W-:Y:S01]  /*0e70*/  FSETP.GEU.AND P0, PT, R16, RZ, PT ;  /* 0x000000ff1000720b */ /* 0x000fe20003f0e000 */
[----:B------:R-:W-:-:S12]  /*0e80*/  IMAD.MOV.U32 R14, RZ, RZ, R12 ;  /* 0x000000ffff0e7224 */ /* 0x000fd800078e000c */
[----:B0-----:R-:W0:Y:S01]  /*0e90*/  @!P0 FRND.FLOOR R2, R17 ;  /* 0x0000001100028307 */ /* 0x001e220000205000 */
[----:B------:R-:W-:-:S04]  /*0ea0*/  @!P0 FSETP.NEU.AND P1, PT, |R0|, 1, PT ;  /* 0x3f8000000000880b */ /* 0x000fc80003f2d200 */
[----:B------:R-:W-:Y:S02]  /*0eb0*/  @!P0 FSEL R0, R12, -R12, P1 ;  /* 0x8000000c0c008208 */ /* 0x000fe40000800000 */
[----:B0-----:R-:W-:-:S04]  /*0ec0*/  @!P0 FSETP.NEU.AND P2, PT, R2, R17, PT ;  /* 0x000000110200820b */ /* 0x001fc80003f4d000 */
[----:B------:R-:W-:-:S09]  /*0ed0*/  @!P0 FSEL R14, R0, +QNAN , !P2 ;  /* 0x7fffffff000e8808 */ /* 0x000fd20005000000 */
.L_x_87:
[----:B0-----:R-:W0:Y:S01]  /*0ee0*/  F2F.F64.F32 R8, R14 ;  /* 0x0000000e00087310 */ /* 0x001e220000201800 */
[----:B------:R-:W-:Y:S01]  /*0ef0*/  MOV R2, 0x1 ;  /* 0x0000000100027802 */ /* 0x000fe20000000f00 */
[----:B------:R-:W-:Y:S06]  /*0f00*/  BSSY.RECONVERGENT B0, `(.L_x_89) ;  /* 0x0000012000007945 */ /* 0x000fec0003800200 */
[----:B------:R-:W2:Y:S01]  /*0f10*/  F2F.F64.F32 R10, R11 ;  /* 0x0000000b000a7310 */ /* 0x000ea20000201800 */
[----:B0-----:R-:W-:-:S07]  /*0f20*/  DADD R8, -R8, 1 ;  /* 0x3ff0000008087429 */ /* 0x001fce0000000100 */
[----:B------:R-:W0:Y:S01]  /*0f30*/  MUFU.RCP64H R3, R9 ;  /* 0x0000000900037308 */ /* 0x000e220000001800 */
[----:B--2---:R-:W-:Y:S01]  /*0f40*/  FSETP.GEU.AND P1, PT, |R11|, 6.5827683646048100446e-37, PT ;  /* 0x036000000b00780b */ /* 0x004fe20003f2e200 */
        /* <DEDUP_REMOVED lines=12> */
[----:B-1----:R-:W-:Y:S05]  /*1010*/  CALL.REL.NOINC `($__internal_6_$__cuda_sm20_div_rn_f64_full) ;  /* 0x0000000000a07944 */ /* 0x002fea0003c00000 */
.L_x_90:
[----:B------:R-:W-:Y:S05]  /*1020*/  BSYNC.RECONVERGENT B0 ;  /* 0x0000000000007941 */ /* 0x000fea0003800200 */
.L_x_89:
[----:B------:R-:W0:Y:S01]  /*1030*/  F2F.F32.F64 R3, R2 ;  /* 0x0000000200037310 */ /* 0x000e220000301000 */
[----:B------:R-:W1:Y:S01]  /*1040*/  LDCU UR6, c[0x0][0x3a8] ;  /* 0x00007500ff0677ac */ /* 0x000e620008000800 */
[----:B------:R-:W-:Y:S01]  /*1050*/  BSSY.RECONVERGENT B0, `(.L_x_91) ;  /* 0x000000e000007945 */ /* 0x000fe20003800200 */
[----:B0-----:R-:W-:-:S05]  /*1060*/  VIADD R0, R3, 0xf3000000 ;  /* 0xf300000003007836 */ /* 0x001fca0000000000 */
[----:B------:R0:W2:Y:S01]  /*1070*/  MUFU.RSQ R8, R3 ;  /* 0x0000000300087308 */ /* 0x0000a20000001400 */
[----:B------:R-:W-:Y:S01]  /*1080*/  ISETP.GT.U32.AND P0, PT, R0, 0x727fffff, PT ;  /* 0x727fffff0000780c */ /* 0x000fe20003f04070 */
[----:B-1----:R-:W-:-:S12]  /*1090*/  FMUL R0, R7, UR6 ;  /* 0x0000000607007c20 */ /* 0x002fd80008400000 */
[----:B0-----:R-:W-:Y:S05]  /*10a0*/  @!P0 BRA `(.L_x_92) ;  /* 0x0000000000108947 */ /* 0x001fea0003800000 */
[----:B------:R-:W-:-:S07]  /*10b0*/  MOV R11, 0x10d0 ;  /* 0x000010d0000b7802 */ /* 0x000fce0000000f00 */
[----:B--2---:R-:W-:Y:S05]  /*10c0*/  CALL.REL.NOINC `($__internal_7_$__cuda_sm20_sqrt_rn_f32_slowpath) ;  /* 0x0000000400e47944 */ /* 0x004fea0003c00000 */
[----:B------:R-:W-:Y:S01]  /*10d0*/  IMAD.MOV.U32 R2, RZ, RZ, R7 ;  /* 0x000000ffff027224 */ /* 0x000fe200078e0007 */
[----:B------:R-:W-:Y:S06]  /*10e0*/  BRA `(.L_x_93) ;  /* 0x0000000000107947 */ /* 0x000fec0003800000 */
.L_x_92:
[----:B--2---:R-:W-:Y:S01]  /*10f0*/  FMUL.FTZ R2, R3, R8 ;  /* 0x0000000803027220 */ /* 0x004fe20000410000 */
[----:B------:R-:W-:-:S03]  /*1100*/  FMUL.FTZ R7, R8, 0.5 ;  /* 0x3f00000008077820 */ /* 0x000fc60000410000 */
[----:B------:R-:W-:-:S04]  /*1110*/  FFMA R3, -R2, R2, R3 ;  /* 0x0000000202037223 */ /* 0x000fc80000000103 */
[----:B------:R-:W-:-:S07]  /*1120*/  FFMA R2, R3, R7, R2 ;  /* 0x0000000703027223 */ /* 0x000fce0000000002 */
.L_x_93:
[----:B------:R-:W-:Y:S05]  /*1130*/  BSYNC.RECONVERGENT B0 ;  /* 0x0000000000007941 */ /* 0x000fea0003800200 */
.L_x_91:
        /* <DEDUP_REMOVED lines=12> */
[----:B------:R-:W-:Y:S05]  /*1200*/  CALL.REL.NOINC `($__internal_8_$__cuda_sm3x_div_rn_noftz_f32_slowpath) ;  /* 0x0000000400f07944 */ /* 0x000fea0003c00000 */
[----:B------:R-:W-:-:S07]  /*1210*/  MOV R8, R0 ;  /* 0x0000000000087202 */ /* 0x000fce0000000f00 */
.L_x_95:
[----:B------:R-:W-:Y:S05]  /*1220*/  BSYNC.RECONVERGENT B0 ;  /* 0x0000000000007941 */ /* 0x000fea0003800200 */
.L_x_94:
[----:B------:R-:W0:Y:S02]  /*1230*/  LDC.64 R2, c[0x0][0x388] ;  /* 0x0000e200ff027b82 */ /* 0x000e240000000a00 */
[----:B0-----:R-:W-:-:S05]  /*1240*/  IMAD.WIDE R6, R6, 0x4, R2 ;  /* 0x0000000406067825 */ /* 0x001fca00078e0202 */
[----:B------:R-:W2:Y:S02]  /*1250*/  LDG.E R3, desc[UR4][R6.64] ;  /* 0x0000000406037981 */ /* 0x000ea4000c1e1900 */
[----:B--2---:R-:W-:-:S05]  /*1260*/  FADD R3, R3, -R8 ;  /* 0x8000000803037221 */ /* 0x004fca0000000000 */
[----:B------:R-:W-:Y:S04]  /*1270*/  STG.E desc[UR4][R6.64], R3 ;  /* 0x0000000306007986 */ /* 0x000fe8000c101904 */
[----:B------:R-:W-:Y:S01]  /*1280*/  STG.E desc[UR4][R4.64], RZ ;  /* 0x000000ff04007986 */ /* 0x000fe2000c101904 */
[----:B------:R-:W-:Y:S05]  /*1290*/  EXIT ;  /* 0x000000000000794d */ /* 0x000fea0003800000 */
        .weak           $__internal_6_$__cuda_sm20_div_rn_f64_full
        .type           $__internal_6_$__cuda_sm20_div_rn_f64_full,@function
        .size           $__internal_6_$__cuda_sm20_div_rn_f64_full,($__internal_7_$__cuda_sm20_sqrt_rn_f32_slowpath - $__internal_6_$__cuda_sm20_div_rn_f64_full)
$__internal_6_$__cuda_sm20_div_rn_f64_full:
[C---:B------:R-:W-:Y:S01]  /*12a0*/  FSETP.GEU.AND P1, PT, |R9|.reuse, 1.469367938527859385e-39, PT ;  /* 0x001000000900780b */ /* 0x040fe20003f2e200 */
[----:B------:R-:W-:Y:S01]  /*12b0*/  IMAD.MOV.U32 R14, RZ, RZ, 0x1 ;  /* 0x00000001ff0e7424 */ /* 0x000fe200078e00ff */
[----:B------:R-:W-:Y:S01]  /*12c0*/  LOP3.LUT R2, R9, 0x800fffff, RZ, 0xc0, !PT ;  /* 0x800fffff09027812 */ /* 0x000fe200078ec0ff */
[----:B------:R-:W-:Y:S01]  /*12d0*/  BSSY.RECONVERGENT B1, `(.L_x_96) ;  /* 0x0000054000017945 */ /* 0x000fe20003800200 */
[C---:B------:R-:W-:Y:S02]  /*12e0*/  FSETP.GEU.AND P3, PT, |R11|.reuse, 1.469367938527859385e-39, PT ;  /* 0x001000000b00780b */ /* 0x040fe40003f6e200 */
[----:B------:R-:W-:Y:S01]  /*12f0*/  LOP3.LUT R3, R2, 0x3ff00000, RZ, 0xfc, !PT ;  /* 0x3ff0000002037812 */ /* 0x000fe200078efcff */
[----:B------:R-:W-:Y:S01]  /*1300*/  IMAD.MOV.U32 R2, RZ, RZ, R8 ;  /* 0x000000ffff027224 */ /* 0x000fe200078e0008 */
[----:B------:R-:W-:Y:S02]  /*1310*/  LOP3.LUT R21, R11, 0x7ff00000, RZ, 0xc0, !PT ;  /* 0x7ff000000b157812 */ /* 0x000fe400078ec0ff */
[----:B------:R-:W-:-:S02]  /*1320*/  MOV R22, 0x1ca00000 ;  /* 0x1ca0000000167802 */ /* 0x000fc40000000f00 */
[----:B------:R-:W-:Y:S01]  /*1330*/  LOP3.LUT R24, R9, 0x7ff00000, RZ, 0xc0, !PT ;  /* 0x7ff0000009187812 */ /* 0x000fe200078ec0ff */
[----:B------:R-:W-:Y:S01]  /*1340*/  @!P1 DMUL R2, R8, 8.98846567431157953865e+307 ;  /* 0x7fe0000008029828 */ /* 0x000fe20000000000 */
[----:B------:R-:W-:Y:S02]  /*1350*/  MOV R23, R21 ;  /* 0x0000001500177202 */ /* 0x000fe40000000f00 */
[----:B------:R-:W-:Y:S02]  /*1360*/  ISETP.GE.U32.AND P2, PT, R21, R24, PT ;  /* 0x000000181500720c */ /* 0x000fe40003f46070 */
[----:B------:R-:W-:Y:S01]  /*1370*/  @!P3 LOP3.LUT R16, R9, 0x7ff00000, RZ, 0xc0, !PT ;  /* 0x7ff000000910b812 */ /* 0x000fe200078ec0ff */
[----:B------:R-:W0:Y:S03]  /*1380*/  MUFU.RCP64H R15, R3 ;  /* 0x00000003000f7308 */ /* 0x000e260000001800 */
[----:B------:R-:W-:-:S02]  /*1390*/  @!P3 ISETP.GE.U32.AND P4, PT, R21, R16, PT ;  /* 0x000000101500b20c */ /* 0x000fc40003f86070 */
[----:B------:R-:W-:Y:S02]  /*13a0*/  @!P1 LOP3.LUT R24, R3, 0x7ff00000, RZ, 0xc0, !PT ;  /* 0x7ff0000003189812 */ /* 0x000fe400078ec0ff */
[----:B------:R-:W-:-:S03]  /*13b0*/  @!P3 SEL R17, R22, 0x63400000, !P4 ;  /* 0x634000001611b807 */ /* 0x000fc60006000000 */
[----:B------:R-:W-:Y:S01]  /*13c0*/  VIADD R26, R24, 0xffffffff ;  /* 0xffffffff181a7836 */ /* 0x000fe20000000000 */
[----:B------:R-:W-:-:S04]  /*13d0*/  @!P3 LOP3.LUT R18, R17, 0x80000000, R11, 0xf8, !PT ;  /* 0x800000001112b812 */ /* 0x000fc800078ef80b */
[----:B------:R-:W-:Y:S01]  /*13e0*/  @!P3 LOP3.LUT R19, R18, 0x100000, RZ, 0xfc, !PT ;  /* 0x001000001213b812 */ /* 0x000fe200078efcff */
[----:B------:R-:W-:Y:S01]  /*13f0*/  @!P3 IMAD.MOV.U32 R18, RZ, RZ, RZ ;  /* 0x000000ffff12b224 */ /* 0x000fe200078e00ff */
[----:B0-----:R-:W-:-:S08]  /*1400*/  DFMA R12, R14, -R2, 1 ;  /* 0x3ff000000e0c742b */ /* 0x001fd00000000802 */
[----:B------:R-:W-:-:S08]  /*1410*/  DFMA R12, R12, R12, R12 ;  /* 0x0000000c0c0c722b */ /* 0x000fd0000000000c */
[----:B------:R-:W-:Y:S01]  /*1420*/  DFMA R14, R14, R12, R14 ;  /* 0x0000000c0e0e722b */ /* 0x000fe2000000000e */
[----:B------:R-:W-:Y:S01]  /*1430*/  SEL R13, R22, 0x63400000, !P2 ;  /* 0x63400000160d7807 */ /* 0x000fe20005000000 */
[----:B------:R-:W-:-:S03]  /*1440*/  IMAD.MOV.U32 R12, RZ, RZ, R10 ;  /* 0x000000ffff0c7224 */ /* 0x000fc600078e000a */
[----:B------:R-:W-:-:S03]  /*1450*/  LOP3.LUT R13, R13, 0x800fffff, R11, 0xf8, !PT ;  /* 0x800fffff0d0d7812 */ /* 0x000fc600078ef80b */
[----:B------:R-:W-:-:S03]  /*1460*/  DFMA R16, R14, -R2, 1 ;  /* 0x3ff000000e10742b */ /* 0x000fc60000000802 */
[----:B------:R-:W-:-:S05]  /*1470*/  @!P3 DFMA R12, R12, 2, -R18 ;  /* 0x400000000c0cb82b */ /* 0x000fca0000000812 */
[----:B------:R-:W-:-:S05]  /*1480*/  DFMA R16, R14, R16, R14 ;  /* 0x000000100e10722b */ /* 0x000fca000000000e */
[----:B------:R-:W-:-:S03]  /*1490*/  @!P3 LOP3.LUT R23, R13, 0x7ff00000, RZ, 0xc0, !PT ;  /* 0x7ff000000d17b812 */ /* 0x000fc600078ec0ff */
[----:B------:R-:W-:Y:S02]  /*14a0*/  DMUL R14, R16, R12 ;  /* 0x0000000c100e7228 */ /* 0x000fe40000000000 */
[----:B------:R-:W-:-:S05]  /*14b0*/  VIADD R25, R23, 0xffffffff ;  /* 0xffffffff17197836 */ /* 0x000fca0000000000 */
[----:B------:R-:W-:Y:S01]  /*14c0*/  ISETP.GT.U32.AND P1, PT, R25, 0x7feffffe, PT ;  /* 0x7feffffe1900780c */ /* 0x000fe20003f24070 */
[----:B------:R-:W-:-:S03]  /*14d0*/  DFMA R18, R14, -R2, R12 ;  /* 0x800000020e12722b */ /* 0x000fc6000000000c */
[----:B------:R-:W-:-:S05]  /*14e0*/  ISETP.GT.U32.OR P1, PT, R26, 0x7feffffe, P1 ;  /* 0x7feffffe1a00780c */ /* 0x000fca0000f24470 */
[----:B------:R-:W-:-:S08]  /*14f0*/  DFMA R14, R16, R18, R14 ;  /* 0x00000012100e722b */ /* 0x000fd0000000000e */
[----:B------:R-:W-:Y:S05]  /*1500*/  @P1 BRA `(.L_x_97) ;  /* 0x00000000006c1947 */ /* 0x000fea0003800000 */
[----:B------:R-:W-:Y:S01]  /*1510*/  LOP3.LUT R16, R9, 0x7ff00000, RZ, 0xc0, !PT ;  /* 0x7ff0000009107812 */ /* 0x000fe200078ec0ff */
[----:B------:R-:W-:-:S03]  /*1520*/  IMAD.MOV.U32 R18, RZ, RZ, RZ ;  /* 0x000000ffff127224 */ /* 0x000fc600078e00ff */
[CC--:B------:R-:W-:Y:S02]  /*1530*/  VIADDMNMX R10, R21.reuse, -R16.reuse, 0xb9600000, !PT ;  /* 0xb9600000150a7446 */ /* 0x0c0fe40007800910 */
[----:B------:R-:W-:Y:S02]  /*1540*/  ISETP.GE.U32.AND P1, PT, R21, R16, PT ;  /* 0x000000101500720c */ /* 0x000fe40003f26070 */
[----:B------:R-:W-:Y:S02]  /*1550*/  VIMNMX R10, PT, PT, R10, 0x46a00000, PT ;  /* 0x46a000000a0a7848 */ /* 0x000fe40003fe0100 */
[----:B------:R-:W-:-:S04]  /*1560*/  SEL R11, R22, 0x63400000, !P1 ;  /* 0x63400000160b7807 */ /* 0x000fc80004800000 */
[----:B------:R-:W-:-:S05]  /*1570*/  IADD3 R10, PT, PT, -R11, R10, RZ ;  /* 0x0000000a0b0a7210 */ /* 0x000fca0007ffe1ff */
[----:B------:R-:W-:-:S06]  /*1580*/  VIADD R19, R10, 0x7fe00000 ;  /* 0x7fe000000a137836 */ /* 0x000fcc0000000000 */
[----:B------:R-:W-:-:S10]  /*1590*/  DMUL R16, R14, R18 ;  /* 0x000000120e107228 */ /* 0x000fd40000000000 */
[----:B------:R-:W-:-:S13]  /*15a0*/  FSETP.GTU.AND P1, PT, |R17|, 1.469367938527859385e-39, PT ;  /* 0x001000001100780b */ /* 0x000fda0003f2c200 */
[----:B------:R-:W-:Y:S05]  /*15b0*/  @P1 BRA `(.L_x_98) ;  /* 0x0000000000941947 */ /* 0x000fea0003800000 */
[----:B------:R-:W-:Y:S01]  /*15c0*/  DFMA R2, R14, -R2, R12 ;  /* 0x800000020e02722b */ /* 0x000fe2000000000c */
[----:B------:R-:W-:-:S09]  /*15d0*/  MOV R18, RZ ;  /* 0x000000ff00127202 */ /* 0x000fd20000000f00 */
[C---:B------:R-:W-:Y:S02]  /*15e0*/  FSETP.NEU.AND P1, PT, R3.reuse, RZ, PT ;  /* 0x000000ff0300720b */ /* 0x040fe40003f2d000 */
[----:B------:R-:W-:-:S04]  /*15f0*/  LOP3.LUT R9, R3, 0x80000000, R9, 0x48, !PT ;  /* 0x8000000003097812 */ /* 0x000fc800078e4809 */
[----:B------:R-:W-:-:S07]  /*1600*/  LOP3.LUT R19, R9, R19, RZ, 0xfc, !PT ;  /* 0x0000001309137212 */ /* 0x000fce00078efcff */
[----:B------:R-:W-:Y:S05]  /*1610*/  @!P1 BRA `(.L_x_98) ;  /* 0x00000000007c9947 */ /* 0x000fea0003800000 */
[----:B------:R-:W-:Y:S02]  /*1620*/  IMAD.MOV R3, RZ, RZ, -R10 ;  /* 0x000000ffff037224 */ /* 0x000fe400078e0a0a */
[----:B------:R-:W-:-:S06]  /*1630*/  IMAD.MOV.U32 R2, RZ, RZ, RZ ;  /* 0x000000ffff027224 */ /* 0x000fcc00078e00ff */
[----:B------:R-:W-:Y:S02]  /*1640*/  DFMA R2, R16, -R2, R14 ;  /* 0x800000021002722b */ /* 0x000fe4000000000e */
[----:B------:R-:W-:-:S04]  /*1650*/  DMUL.RP R14, R14, R18 ;  /* 0x000000120e0e7228 */ /* 0x000fc80000008000 */
[----:B------:R-:W-:-:S04]  /*1660*/  IADD3 R2, PT, PT, -R10, -0x43300000, RZ ;  /* 0xbcd000000a027810 */ /* 0x000fc80007ffe1ff */
[----:B------:R-:W-:Y:S02]  /*1670*/  FSETP.NEU.AND P1, PT, |R3|, R2, PT ;  /* 0x000000020300720b */ /* 0x000fe40003f2d200 */
[----:B------:R-:W-:Y:S02]  /*1680*/  LOP3.LUT R9, R15, R9, RZ, 0x3c, !PT ;  /* 0x000000090f097212 */ /* 0x000fe400078e3cff */
[----:B------:R-:W-:Y:S02]  /*1690*/  FSEL R16, R14, R16, !P1 ;  /* 0x000000100e107208 */ /* 0x000fe40004800000 */
[----:B------:R-:W-:Y:S01]  /*16a0*/  FSEL R17, R9, R17, !P1 ;  /* 0x0000001109117208 */ /* 0x000fe20004800000 */
[----:B------:R-:W-:Y:S06]  /*16b0*/  BRA `(.L_x_98) ;  /* 0x0000000000547947 */ /* 0x000fec0003800000 */
.L_x_97:
[----:B------:R-:W-:-:S14]  /*16c0*/  DSETP.NAN.AND P1, PT, R10, R10, PT ;  /* 0x0000000a0a00722a */ /* 0x000fdc0003f28000 */
[----:B------:R-:W-:Y:S05]  /*16d0*/  @P1 BRA `(.L_x_99) ;  /* 0x0000000000441947 */ /* 0x000fea0003800000 */
[----:B------:R-:W-:-:S14]  /*16e0*/  DSETP.NAN.AND P1, PT, R8, R8, PT ;  /* 0x000000080800722a */ /* 0x000fdc0003f28000 */
[----:B------:R-:W-:Y:S05]  /*16f0*/  @P1 BRA `(.L_x_100) ;  /* 0x0000000000301947 */ /* 0x000fea0003800000 */
[----:B------:R-:W-:Y:S01]  /*1700*/  ISETP.NE.AND P1, PT, R23, R24, PT ;  /* 0x000000181700720c */ /* 0x000fe20003f25270 */
[----:B------:R-:W-:Y:S01]  /*1710*/  IMAD.MOV.U32 R17, RZ, RZ, -0x80000 ;  /* 0xfff80000ff117424 */ /* 0x000fe200078e00ff */
[----:B------:R-:W-:-:S11]  /*1720*/  MOV R16, 0x0 ;  /* 0x0000000000107802 */ /* 0x000fd60000000f00 */
[----:B------:R-:W-:Y:S05]  /*1730*/  @!P1 BRA `(.L_x_98) ;  /* 0x0000000000349947 */ /* 0x000fea0003800000 */
[----:B------:R-:W-:Y:S02]  /*1740*/  ISETP.NE.AND P1, PT, R23, 0x7ff00000, PT ;  /* 0x7ff000001700780c */ /* 0x000fe40003f25270 */
[----:B------:R-:W-:Y:S02]  /*1750*/  LOP3.LUT R17, R11, 0x80000000, R9, 0x48, !PT ;  /* 0x800000000b117812 */ /* 0x000fe400078e4809 */
[----:B------:R-:W-:-:S13]  /*1760*/  ISETP.EQ.OR P1, PT, R24, RZ, !P1 ;  /* 0x000000ff1800720c */ /* 0x000fda0004f22670 */
[----:B------:R-:W-:Y:S01]  /*1770*/  @P1 LOP3.LUT R2, R17, 0x7ff00000, RZ, 0xfc, !PT ;  /* 0x7ff0000011021812 */ /* 0x000fe200078efcff */
[----:B------:R-:W-:Y:S01]  /*1780*/  @!P1 IMAD.MOV.U32 R16, RZ, RZ, RZ ;  /* 0x000000ffff109224 */ /* 0x000fe200078e00ff */
[----:B------:R-:W-:-:S03]  /*1790*/  @P1 MOV R16, RZ ;  /* 0x000000ff00101202 */ /* 0x000fc60000000f00 */
[----:B------:R-:W-:Y:S01]  /*17a0*/  @P1 IMAD.MOV.U32 R17, RZ, RZ, R2 ;  /* 0x000000ffff111224 */ /* 0x000fe200078e0002 */
[----:B------:R-:W-:Y:S06]  /*17b0*/  BRA `(.L_x_98) ;  /* 0x0000000000147947 */ /* 0x000fec0003800000 */
.L_x_100:
[----:B------:R-:W-:Y:S01]  /*17c0*/  LOP3.LUT R17, R9, 0x80000, RZ, 0xfc, !PT ;  /* 0x0008000009117812 */ /* 0x000fe200078efcff */
[----:B------:R-:W-:Y:S01]  /*17d0*/  IMAD.MOV.U32 R16, RZ, RZ, R8 ;  /* 0x000000ffff107224 */ /* 0x000fe200078e0008 */
[----:B------:R-:W-:Y:S06]  /*17e0*/  BRA `(.L_x_98) ;  /* 0x0000000000087947 */ /* 0x000fec0003800000 */
.L_x_99:
[----:B------:R-:W-:Y:S02]  /*17f0*/  LOP3.LUT R17, R11, 0x80000, RZ, 0xfc, !PT ;  /* 0x000800000b117812 */ /* 0x000fe400078efcff */
[----:B------:R-:W-:-:S07]  /*1800*/  MOV R16, R10 ;  /* 0x0000000a00107202 */ /* 0x000fce0000000f00 */
.L_x_98:
[----:B------:R-:W-:Y:S05]  /*1810*/  BSYNC.RECONVERGENT B1 ;  /* 0x0000000000017941 */ /* 0x000fea0003800200 */
.L_x_96:
[----:B------:R-:W-:Y:S02]  /*1820*/  HFMA2 R21, -RZ, RZ, 0, 0 ;  /* 0x00000000ff157431 */ /* 0x000fe400000001ff */
[----:B------:R-:W-:Y:S02]  /*1830*/  IMAD.MOV.U32 R2, RZ, RZ, R16 ;  /* 0x000000ffff027224 */ /* 0x000fe400078e0010 */
[----:B------:R-:W-:Y:S01]  /*1840*/  IMAD.MOV.U32 R3, RZ, RZ, R17 ;  /* 0x000000ffff037224 */ /* 0x000fe200078e0011 */
[----:B------:R-:W-:Y:S06]  /*1850*/  RET.REL.NODEC R20 `(adamfloat) ;  /* 0xffffffe414e87950 */ /* 0x000fec0003c3ffff */
        .weak           $__internal_7_$__cuda_sm20_sqrt_rn_f32_slowpath
        .type           $__internal_7_$__cuda_sm20_sqrt_rn_f32_slowpath,@function
        .size           $__internal_7_$__cuda_sm20_sqrt_rn_f32_slowpath,($__internal_8_$__cuda_sm3x_div_rn_noftz_f32_slowpath - $__internal_7_$__cuda_sm20_sqrt_rn_f32_slowpath)
$__internal_7_$__cuda_sm20_sqrt_rn_f32_slowpath:
[----:B------:R-:W-:-:S13]  /*1860*/  LOP3.LUT P0, RZ, R3, 0x7fffffff, RZ, 0xc0, !PT ;  /* 0x7fffffff03ff7812 */ /* 0x000fda000780c0ff */
[----:B------:R-:W-:Y:S05]  /*1870*/  @!P0 BRA `(.L_x_101) ;  /* 0x0000000000448947 */ /* 0x000fea0003800000 */
[----:B------:R-:W-:Y:S01]  /*1880*/  FSETP.GEU.FTZ.AND P0, PT, R3, RZ, PT ;  /* 0x000000ff0300720b */ /* 0x000fe20003f1e000 */
[----:B------:R-:W-:-:S12]  /*1890*/  IMAD.MOV.U32 R2, RZ, RZ, R3 ;  /* 0x000000ffff027224 */ /* 0x000fd800078e0003 */
[----:B------:R-:W-:Y:S01]  /*18a0*/  @!P0 IMAD.MOV.U32 R3, RZ, RZ, 0x7fffffff ;  /* 0x7fffffffff038424 */ /* 0x000fe200078e00ff */
        /* <DEDUP_REMOVED lines=11> */
[----:B------:R-:W-:-:S03]  /*1960*/  @!P0 MOV R3, R2 ;  /* 0x0000000200038202 */ /* 0x000fc60000000f00 */
[----:B------:R-:W-:-:S04]  /*1970*/  @P0 FFMA R8, R9, R8, R10 ;  /* 0x0000000809080223 */ /* 0x000fc8000000000a */
[----:B------:R-:W-:-:S07]  /*1980*/  @P0 FMUL.FTZ R3, R8, 2.3283064365386962891e-10 ;  /* 0x2f80000008030820 */ /* 0x000fce0000410000 */
.L_x_101:
[----:B------:R-:W-:Y:S02]  /*1990*/  IMAD.MOV.U32 R7, RZ, RZ, R3 ;  /* 0x000000ffff077224 */ /* 0x000fe400078e0003 */
[----:B------:R-:W-:Y:S02]  /*19a0*/  HFMA2 R3, -RZ, RZ, 0, 0 ;  /* 0x00000000ff037431 */ /* 0x000fe400000001ff */
[----:B------:R-:W-:-:S04]  /*19b0*/  IMAD.MOV.U32 R2, RZ, RZ, R11 ;  /* 0x000000ffff027224 */ /* 0x000fc800078e000b */
[----:B------:R-:W-:Y:S05]  /*19c0*/  RET.REL.NODEC R2 `(adamfloat) ;  /* 0xffffffe4028c7950 */ /* 0x000fea0003c3ffff */
        .weak           $__internal_8_$__cuda_sm3x_div_rn_noftz_f32_slowpath
        .type           $__internal_8_$__cuda_sm3x_div_rn_noftz_f32_slowpath,@function
        .size           $__internal_8_$__cuda_sm3x_div_rn_noftz_f32_slowpath,(.L_x_140 - $__internal_8_$__cuda_sm3x_div_rn_noftz_f32_slowpath)
$__internal_8_$__cuda_sm3x_div_rn_noftz_f32_slowpath:
[----:B------:R-:W-:Y:S01]  /*19d0*/  SHF.R.U32.HI R7, RZ, 0x17, R9 ;  /* 0x00000017ff077819 */ /* 0x000fe20000011609 */
[----:B------:R-:W-:Y:S01]  /*19e0*/  BSSY.RECONVERGENT B1, `(.L_x_102) ;  /* 0x0000064000017945 */ /* 0x000fe20003800200 */
[----:B------:R-:W-:Y:S02]  /*19f0*/  SHF.R.U32.HI R3, RZ, 0x17, R0 ;  /* 0x00000017ff037819 */ /* 0x000fe40000011600 */
[----:B------:R-:W-:Y:S02]  /*1a00*/  LOP3.LUT R14, R7, 0xff, RZ, 0xc0, !PT ;  /* 0x000000ff070e7812 */ /* 0x000fe400078ec0ff */
[----:B------:R-:W-:Y:S02]  /*1a10*/  LOP3.LUT R12, R3, 0xff, RZ, 0xc0, !PT ;  /* 0x000000ff030c7812 */ /* 0x000fe400078ec0ff */
[----:B------:R-:W-:Y:S01]  /*1a20*/  MOV R8, R0 ;  /* 0x0000000000087202 */ /* 0x000fe20000000f00 */
[----:B------:R-:W-:Y:S02]  /*1a30*/  VIADD R11, R14, 0xffffffff ;  /* 0xffffffff0e0b7836 */ /* 0x000fe40000000000 */
[----:B------:R-:W-:-:S03]  /*1a40*/  VIADD R10, R12, 0xffffffff ;  /* 0xffffffff0c0a7836 */ /* 0x000fc60000000000 */
[----:B------:R-:W-:-:S04]  /*1a50*/  ISETP.GT.U32.AND P0, PT, R11, 0xfd, PT ;  /* 0x000000fd0b00780c */ /* 0x000fc80003f04070 */
[----:B------:R-:W-:-:S13]  /*1a60*/  ISETP.GT.U32.OR P0, PT, R10, 0xfd, P0 ;  /* 0x000000fd0a00780c */ /* 0x000fda0000704470 */
[----:B------:R-:W-:Y:S01]  /*1a70*/  @!P0 IMAD.MOV.U32 R7, RZ, RZ, RZ ;  /* 0x000000ffff078224 */ /* 0x000fe200078e00ff */
        /* <DEDUP_REMOVED lines=20> */
[----:B------:R-:W-:Y:S01]  /*1bc0*/  @P0 MOV R7, RZ ;  /* 0x000000ff00070202 */ /* 0x000fe20000000f00 */
[----:B------:R-:W-:Y:S02]  /*1bd0*/  @!P0 IMAD.MOV.U32 R7, RZ, RZ, -0x40 ;  /* 0xffffffc0ff078424 */ /* 0x000fe400078e00ff */
[----:B------:R-:W-:Y:S01]  /*1be0*/  @!P0 FFMA R8, R0, 1.84467440737095516160e+19, RZ ;  /* 0x5f80000000088823 */ /* 0x000fe200000000ff */
[----:B------:R-:W-:Y:S01]  /*1bf0*/  @!P1 FFMA R9, R3, 1.84467440737095516160e+19, RZ ;  /* 0x5f80000003099823 */ /* 0x000fe200000000ff */
[----:B------:R-:W-:-:S07]  /*1c00*/  @!P1 VIADD R7, R7, 0x40 ;  /* 0x0000004007079836 */ /* 0x000fce0000000000 */
.L_x_103:
[----:B------:R-:W-:Y:S01]  /*1c10*/  LEA R0, R14, 0xc0800000, 0x17 ;  /* 0xc08000000e007811 */ /* 0x000fe200078eb8ff */
[----:B------:R-:W-:Y:S01]  /*1c20*/  VIADD R3, R12, 0xffffff81 ;  /* 0xffffff810c037836 */ /* 0x000fe20000000000 */
[----:B------:R-:W-:Y:S02]  /*1c30*/  BSSY.RECONVERGENT B2, `(.L_x_108) ;  /* 0x0000035000027945 */ /* 0x000fe40003800200 */
[----:B------:R-:W-:Y:S01]  /*1c40*/  IADD3 R9, PT, PT, -R0, R9, RZ ;  /* 0x0000000900097210 */ /* 0x000fe20007ffe1ff */
[----:B------:R-:W-:-:S03]  /*1c50*/  IMAD R0, R3, -0x800000, R8 ;  /* 0xff80000003007824 */ /* 0x000fc600078e0208 */
[----:B------:R-:W0:Y:S01]  /*1c60*/  MUFU.RCP R10, R9 ;  /* 0x00000009000a7308 */ /* 0x000e220000001000 */
[----:B------:R-:W-:-:S04]  /*1c70*/  FADD.FTZ R11, -R9, -RZ ;  /* 0x800000ff090b7221 */ /* 0x000fc80000010100 */
[----:B0-----:R-:W-:-:S04]  /*1c80*/  FFMA R13, R10, R11, 1 ;  /* 0x3f8000000a0d7423 */ /* 0x001fc8000000000b */
[----:B------:R-:W-:-:S04]  /*1c90*/  FFMA R15, R10, R13, R10 ;  /* 0x0000000d0a0f7223 */ /* 0x000fc8000000000a */
[----:B------:R-:W-:-:S04]  /*1ca0*/  FFMA R8, R0, R15, RZ ;  /* 0x0000000f00087223 */ /* 0x000fc800000000ff */
[----:B------:R-:W-:-:S04]  /*1cb0*/  FFMA R13, R11, R8, R0 ;  /* 0x000000080b0d7223 */ /* 0x000fc80000000000 */
[----:B------:R-:W-:Y:S01]  /*1cc0*/  FFMA R10, R15, R13, R8 ;  /* 0x0000000d0f0a7223 */ /* 0x000fe20000000008 */
[----:B------:R-:W-:-:S03]  /*1cd0*/  IADD3 R8, PT, PT, R3, 0x7f, -R14 ;  /* 0x0000007f03087810 */ /* 0x000fc60007ffe80e */
[----:B------:R-:W-:Y:S02]  /*1ce0*/  FFMA R11, R11, R10, R0 ;  /* 0x0000000a0b0b7223 */ /* 0x000fe40000000000 */
[----:B------:R-:W-:Y:S02]  /*1cf0*/  IMAD.IADD R8, R8, 0x1, R7 ;  /* 0x0000000108087824 */ /* 0x000fe400078e0207 */
        /* <DEDUP_REMOVED lines=15> */
[-CC-:B------:R-:W-:Y:S01]  /*1df0*/  FFMA.RM R8, R15, R11.reuse, R10.reuse ;  /* 0x0000000b0f087223 */ /* 0x180fe2000000400a */
[C---:B------:R-:W-:Y:S02]  /*1e00*/  ISETP.NE.AND P2, PT, R9.reuse, RZ, PT ;  /* 0x000000ff0900720c */ /* 0x040fe40003f45270 */
[----:B------:R-:W-:Y:S02]  /*1e10*/  ISETP.NE.AND P1, PT, R9, RZ, PT ;  /* 0x000000ff0900720c */ /* 0x000fe40003f25270 */
[----:B------:R-:W-:Y:S01]  /*1e20*/  LOP3.LUT R7, R3, 0x7fffff, RZ, 0xc0, !PT ;  /* 0x007fffff03077812 */ /* 0x000fe200078ec0ff */
[----:B------:R-:W-:Y:S01]  /*1e30*/  FFMA.RP R3, R15, R11, R10 ;  /* 0x0000000b0f037223 */ /* 0x000fe2000000800a */
[----:B------:R-:W-:Y:S01]  /*1e40*/  IADD3 R10, PT, PT, R9, 0x20, RZ ;  /* 0x00000020090a7810 */ /* 0x000fe20007ffe0ff */
[----:B------:R-:W-:Y:S01]  /*1e50*/  IMAD.MOV R9, RZ, RZ, -R9 ;  /* 0x000000ffff097224 */ /* 0x000fe200078e0a09 */
        /* <DEDUP_REMOVED lines=10> */
[----:B------:R-:W-:-:S04]  /*1f00*/  LOP3.LUT R3, R3, R8, RZ, 0xc0, !PT ;  /* 0x0000000803037212 */ /* 0x000fc800078ec0ff */
[----:B------:R-:W-:-:S04]  /*1f10*/  IADD3 R3, PT, PT, R10, R3, RZ ;  /* 0x000000030a037210 */ /* 0x000fc80007ffe0ff */
[----:B------:R-:W-:Y:S01]  /*1f20*/  LOP3.LUT R0, R3, R0, RZ, 0xfc, !PT ;  /* 0x0000000003007212 */ /* 0x000fe200078efcff */
[----:B------:R-:W-:Y:S06]  /*1f30*/  BRA `(.L_x_111) ;  /* 0x0000000000107947 */ /* 0x000fec0003800000 */
.L_x_110:
[----:B------:R-:W-:-:S04]  /*1f40*/  LOP3.LUT R0, R0, 0x80000000, RZ, 0xc0, !PT ;  /* 0x8000000000007812 */ /* 0x000fc800078ec0ff */
[----:B------:R-:W-:Y:S01]  /*1f50*/  LOP3.LUT R0, R0, 0x7f800000, RZ, 0xfc, !PT ;  /* 0x7f80000000007812 */ /* 0x000fe200078efcff */
[----:B------:R-:W-:Y:S06]  /*1f60*/  BRA `(.L_x_111) ;  /* 0x0000000000047947 */ /* 0x000fec0003800000 */
.L_x_109:
[----:B------:R-:W-:-:S07]  /*1f70*/  IMAD R0, R8, 0x800000, R0 ;  /* 0x0080000008007824 */ /* 0x000fce00078e0200 */
.L_x_111:
[----:B------:R-:W-:Y:S05]  /*1f80*/  BSYNC.RECONVERGENT B2 ;  /* 0x0000000000027941 */ /* 0x000fea0003800200 */
.L_x_108:
[----:B------:R-:W-:Y:S05]  /*1f90*/  BRA `(.L_x_112) ;  /* 0x0000000000207947 */ /* 0x000fea0003800000 */
.L_x_107:
[----:B------:R-:W-:-:S04]  /*1fa0*/  LOP3.LUT R0, R9, 0x80000000, R8, 0x48, !PT ;  /* 0x8000000009007812 */ /* 0x000fc800078e4808 */
[----:B------:R-:W-:Y:S01]  /*1fb0*/  LOP3.LUT R0, R0, 0x7f800000, RZ, 0xfc, !PT ;  /* 0x7f80000000007812 */ /* 0x000fe200078efcff */
[----:B------:R-:W-:Y:S06]  /*1fc0*/  BRA `(.L_x_112) ;  /* 0x0000000000147947 */ /* 0x000fec0003800000 */
.L_x_106:
[----:B------:R-:W-:Y:S01]  /*1fd0*/  LOP3.LUT R0, R9, 0x80000000, R8, 0x48, !PT ;  /* 0x8000000009007812 */ /* 0x000fe200078e4808 */
[----:B------:R-:W-:Y:S06]  /*1fe0*/  BRA `(.L_x_112) ;  /* 0x00000000000c7947 */ /* 0x000fec0003800000 */
.L_x_105:
[----:B------:R-:W0:Y:S01]  /*1ff0*/  MUFU.RSQ R0, -QNAN ;  /* 0xffc0000000007908 */ /* 0x000e220000001400 */
[----:B------:R-:W-:Y:S05]  /*2000*/  BRA `(.L_x_112) ;  /* 0x0000000000047947 */ /* 0x000fea0003800000 */
.L_x_104:
[----:B------:R-:W-:-:S07]  /*2010*/  FADD.FTZ R0, R0, R3 ;  /* 0x0000000300007221 */ /* 0x000fce0000010000 */
.L_x_112:
[----:B------:R-:W-:Y:S05]  /*2020*/  BSYNC.RECONVERGENT B1 ;  /* 0x0000000000017941 */ /* 0x000fea0003800200 */
.L_x_102:
[----:B------:R-:W-:-:S04]  /*2030*/  HFMA2 R3, -RZ, RZ, 0, 0 ;  /* 0x00000000ff037431 */ /* 0x000fc800000001ff */
[----:B0-----:R-:W-:Y:S05]  /*2040*/  RET.REL.NODEC R2 `(adamfloat) ;  /* 0xffffffdc02ec7950 */ /* 0x001fea0003c3ffff */
.L_x_113:
        /* <DEDUP_REMOVED lines=11> */
.L_x_140:


//--------------------- .text.adagradfloat        --------------------------
	.section	.text.adagradfloat,"ax",@progbits
	.align	128
        .global         adagradfloat
        .type           adagradfloat,@function
        .size           adagradfloat,(.L_x_142 - adagradfloat)
        .other          adagradfloat,@"STO_CUDA_ENTRY STV_DEFAULT"
adagradfloat:
.text.adagradfloat:
        /* <DEDUP_REMOVED lines=15> */
[----:B------:R-:W3:Y:S01]  /*00f0*/  LDG.E R9, desc[UR4][R4.64] ;  /* 0x0000000404097981 */ /* 0x000ee2000c1e1900 */
[----:B----4-:R-:W0:Y:S02]  /*0100*/  F2I.TRUNC.NTZ R7, R7 ;  /* 0x0000000700077305 */ /* 0x010e24000020f100 */
[----:B0-----:R-:W-:-:S05]  /*0110*/  I2FP.F32.S32 R0, R7 ;  /* 0x0000000700007245 */ /* 0x001fca0000201400 */
[----:B---3--:R-:W-:-:S05]  /*0120*/  FFMA R9, R9, R9, R0 ;  /* 0x0000000909097223 */ /* 0x008fca0000000000 */
[----:B------:R0:W-:Y:S04]  /*0130*/  STG.E desc[UR4][R2.64], R9 ;  /* 0x0000000902007986 */ /* 0x0001e8000c101904 */
[----:B------:R-:W2:Y:S01]  /*0140*/  LDG.E R0, desc[UR4][R4.64] ;  /* 0x0000000404007981 */ /* 0x000ea2000c1e1900 */
[----:B------:R-:W-:Y:S01]  /*0150*/  VIADD R10, R9, 0xf3000000 ;  /* 0xf3000000090a7836 */ /* 0x000fe20000000000 */
[----:B------:R0:W1:Y:S01]  /*0160*/  MUFU.RSQ R8, R9 ;  /* 0x0000000900087308 */ /* 0x0000620000001400 */
[----:B------:R-:W-:Y:S03]  /*0170*/  BSSY.RECONVERGENT B0, `(.L_x_114) ;  /* 0x000000c000007945 */ /* 0x000fe60003800200 */
[----:B------:R-:W-:Y:S01]  /*0180*/  ISETP.GT.U32.AND P0, PT, R10, 0x727fffff, PT ;  /* 0x727fffff0a00780c */ /* 0x000fe20003f04070 */
[----:B--2---:R-:W-:-:S12]  /*0190*/  FMUL R0, R0, -UR6 ;  /* 0x8000000600007c20 */ /* 0x004fd80008400000 */
[----:B01----:R-:W-:Y:S05]  /*01a0*/  @!P0 BRA `(.L_x_115) ;  /* 0x0000000000108947 */ /* 0x003fea0003800000 */
[----:B------:R-:W-:-:S07]  /*01b0*/  MOV R11, 0x1d0 ;  /* 0x000001d0000b7802 */ /* 0x000fce0000000f00 */
[----:B------:R-:W-:Y:S05]  /*01c0*/  CALL.REL.NOINC `($__internal_9_$__cuda_sm20_sqrt_rn_f32_slowpath) ;  /* 0x00000000006c7944 */ /* 0x000fea0003c00000 */
[----:B------:R-:W-:Y:S01]  /*01d0*/  IMAD.MOV.U32 R2, RZ, RZ, R9 ;  /* 0x000000ffff027224 */ /* 0x000fe200078e0009 */
[----:B------:R-:W-:Y:S06]  /*01e0*/  BRA `(.L_x_116) ;  /* 0x0000000000107947 */ /* 0x000fec0003800000 */
.L_x_115:
[----:B------:R-:W-:Y:S01]  /*01f0*/  FMUL.FTZ R2, R9, R8 ;  /* 0x0000000809027220 */ /* 0x000fe20000410000 */
[----:B------:R-:W-:-:S03]  /*0200*/  FMUL.FTZ R8, R8, 0.5 ;  /* 0x3f00000008087820 */ /* 0x000fc60000410000 */
[----:B------:R-:W-:-:S04]  /*0210*/  FFMA R9, -R2, R2, R9 ;  /* 0x0000000202097223 */ /* 0x000fc80000000109 */
[----:B------:R-:W-:-:S07]  /*0220*/  FFMA R2, R9, R8, R2 ;  /* 0x0000000809027223 */ /* 0x000fce0000000002 */
.L_x_116:
[----:B------:R-:W-:Y:S05]  /*0230*/  BSYNC.RECONVERGENT B0 ;  /* 0x0000000000007941 */ /* 0x000fea0003800200 */
.L_x_114:
        /* <DEDUP_REMOVED lines=12> */
[----:B------:R-:W-:Y:S05]  /*0300*/  CALL.REL.NOINC `($__internal_10_$__cuda_sm3x_div_rn_noftz_f32_slowpath) ;  /* 0x0000000000747944 */ /* 0x000fea0003c00000 */
[----:B------:R-:W-:-:S07]  /*0310*/  IMAD.MOV.U32 R9, RZ, RZ, R0 ;  /* 0x000000ffff097224 */ /* 0x000fce00078e0000 */
.L_x_118:
[----:B------:R-:W-:Y:S05]  /*0320*/  BSYNC.RECONVERGENT B0 ;  /* 0x0000000000007941 */ /* 0x000fea0003800200 */
.L_x_117:
[----:B------:R-:W0:Y:S02]  /*0330*/  LDC.64 R2, c[0x0][0x388] ;  /* 0x0000e200ff027b82 */ /* 0x000e240000000a00 */
[----:B0-----:R-:W-:-:S05]  /*0340*/  IMAD.WIDE R6, R6, 0x4, R2 ;  /* 0x0000000406067825 */ /* 0x001fca00078e0202 */
[----:B------:R-:W-:Y:S04]  /*0350*/  STG.E desc[UR4][R6.64], R9 ;  /* 0x0000000906007986 */ /* 0x000fe8000c101904 */
[----:B------:R-:W-:Y:S01]  /*0360*/  STG.E desc[UR4][R4.64], RZ ;  /* 0x000000ff04007986 */ /* 0x000fe2000c101904 */
[----:B------:R-:W-:Y:S05]  /*0370*/  EXIT ;  /* 0x000000000000794d */ /* 0x000fea0003800000 */
        .weak           $__internal_9_$__cuda_sm20_sqrt_rn_f32_slowpath
        .type           $__internal_9_$__cuda_sm20_sqrt_rn_f32_slowpath,@function
        .size           $__internal_9_$__cuda_sm20_sqrt_rn_f32_slowpath,($__internal_10_$__cuda_sm3x_div_rn_noftz_f32_slowpath - $__internal_9_$__cuda_sm20_sqrt_rn_f32_slowpath)
$__internal_9_$__cuda_sm20_sqrt_rn_f32_slowpath:
        /* <DEDUP_REMOVED lines=10> */
[----:B------:R-:W-:Y:S01]  /*0420*/  @P0 FFMA R3, R2, 1.84467440737095516160e+19, RZ ;  /* 0x5f80000002030823 */ /* 0x000fe200000000ff */
[----:B------:R-:W-:-:S03]  /*0430*/  @!P0 IMAD.MOV.U32 R9, RZ, RZ, R2 ;  /* 0x000000ffff098224 */ /* 0x000fc600078e0002 */
[----:B------:R-:W0:Y:S02]  /*0440*/  @P0 MUFU.RSQ R8, R3 ;  /* 0x0000000300080308 */ /* 0x000e240000001400 */
[----:B0-----:R-:W-:Y:S01]  /*0450*/  @P0 FMUL.FTZ R10, R3, R8 ;  /* 0x00000008030a0220 */ /* 0x001fe20000410000 */
[----:B------:R-:W-:-:S03]  /*0460*/  @P0 FMUL.FTZ R8, R8, 0.5 ;  /* 0x3f00000008080820 */ /* 0x000fc60000410000 */
[----:B------:R-:W-:-:S04]  /*0470*/  @P0 FADD.FTZ R7, -R10, -RZ ;  /* 0x800000ff0a070221 */ /* 0x000fc80000010100 */
[----:B------:R-:W-:-:S04]  /*0480*/  @P0 FFMA R7, R10, R7, R3 ;  /* 0x000000070a070223 */ /* 0x000fc80000000003 */
[----:B------:R-:W-:-:S04]  /*0490*/  @P0 FFMA R7, R7, R8, R10 ;  /* 0x0000000807070223 */ /* 0x000fc8000000000a */
[----:B------:R-:W-:-:S07]  /*04a0*/  @P0 FMUL.FTZ R9, R7, 2.3283064365386962891e-10 ;  /* 0x2f80000007090820 */ /* 0x000fce0000410000 */
.L_x_119:
[----:B------:R-:W-:Y:S02]  /*04b0*/  IMAD.MOV.U32 R2, RZ, RZ, R11 ;  /* 0x000000ffff027224 */ /* 0x000fe400078e000b */
[----:B------:R-:W-:-:S04]  /*04c0*/  IMAD.MOV.U32 R3, RZ, RZ, 0x0 ;  /* 0x00000000ff037424 */ /* 0x000fc800078e00ff */
[----:B------:R-:W-:Y:S05]  /*04d0*/  RET.REL.NODEC R2 `(adagradfloat) ;  /* 0xfffffff802c87950 */ /* 0x000fea0003c3ffff */
        .weak           $__internal_10_$__cuda_sm3x_div_rn_noftz_f32_slowpath
        .type           $__internal_10_$__cuda_sm3x_div_rn_noftz_f32_slowpath,@function
        .size           $__internal_10_$__cuda_sm3x_div_rn_noftz_f32_slowpath,(.L_x_142 - $__internal_10_$__cuda_sm3x_div_rn_noftz_f32_slowpath)
$__internal_10_$__cuda_sm3x_div_rn_noftz_f32_slowpath:
        /* <DEDUP_REMOVED lines=37> */
.L_x_121:
        /* <DEDUP_REMOVED lines=51> */
.L_x_128:
[----:B------:R-:W-:-:S04]  /*0a60*/  LOP3.LUT R0, R0, 0x80000000, RZ, 0xc0, !PT ;  /* 0x8000000000007812 */ /* 0x000fc800078ec0ff */
[----:B------:R-:W-:Y:S01]  /*0a70*/  LOP3.LUT R0, R0, 0x7f800000, RZ, 0xfc, !PT ;  /* 0x7f80000000007812 */ /* 0x000fe200078efcff */
[----:B------:R-:W-:Y:S06]  /*0a80*/  BRA `(.L_x_129) ;  /* 0x0000000000047947 */ /* 0x000fec0003800000 */
.L_x_127:
[----:B------:R-:W-:-:S07]  /*0a90*/  IMAD R0, R8, 0x800000, R0 ;  /* 0x0080000008007824 */ /* 0x000fce00078e0200 */
.L_x_129:
[----:B------:R-:W-:Y:S05]  /*0aa0*/  BSYNC.RECONVERGENT B2 ;  /* 0x0000000000027941 */ /* 0x000fea0003800200 */
.L_x_126:
[----:B------:R-:W-:Y:S05]  /*0ab0*/  BRA `(.L_x_130) ;  /* 0x0000000000207947 */ /* 0x000fea0003800000 */
.L_x_125:
[----:B------:R-:W-:-:S04]  /*0ac0*/  LOP3.LUT R0, R10, 0x80000000, R9, 0x48, !PT ;  /* 0x800000000a007812 */ /* 0x000fc800078e4809 */
[----:B------:R-:W-:Y:S01]  /*0ad0*/  LOP3.LUT R0, R0, 0x7f800000, RZ, 0xfc, !PT ;  /* 0x7f80000000007812 */ /* 0x000fe200078efcff */
[----:B------:R-:W-:Y:S06]  /*0ae0*/  BRA `(.L_x_130) ;  /* 0x0000000000147947 */ /* 0x000fec0003800000 */
.L_x_124:
[----:B------:R-:W-:Y:S01]  /*0af0*/  LOP3.LUT R0, R10, 0x80000000, R9, 0x48, !PT ;  /* 0x800000000a007812 */ /* 0x000fe200078e4809 */
[----:B------:R-:W-:Y:S06]  /*0b00*/  BRA `(.L_x_130) ;  /* 0x00000000000c7947 */ /* 0x000fec0003800000 */
.L_x_123:
[----:B------:R-:W0:Y:S01]  /*0b10*/  MUFU.RSQ R0, -QNAN ;  /* 0xffc0000000007908 */ /* 0x000e220000001400 */
[----:B------:R-:W-:Y:S05]  /*0b20*/  BRA `(.L_x_130) ;  /* 0x0000000000047947 */ /* 0x000fea0003800000 */
.L_x_122:
[----:B------:R-:W-:-:S07]  /*0b30*/  FADD.FTZ R0, R0, R3 ;  /* 0x0000000300007221 */ /* 0x000fce0000010000 */
.L_x_130:
[----:B------:R-:W-:Y:S05]  /*0b40*/  BSYNC.RECONVERGENT B1 ;  /* 0x0000000000017941 */ /* 0x000fea0003800200 */
.L_x_120:
[----:B------:R-:W-:-:S04]  /*0b50*/  IMAD.MOV.U32 R3, RZ, RZ, 0x0 ;  /* 0x00000000ff037424 */ /* 0x000fc800078e00ff */
[----:B0-----:R-:W-:Y:S05]  /*0b60*/  RET.REL.NODEC R2 `(adagradfloat) ;  /* 0xfffffff402247950 */ /* 0x001fea0003c3ffff */
.L_x_131:
        /* <DEDUP_REMOVED lines=9> */
.L_x_142:


//--------------------- .nv.shared.reserved.0     --------------------------
	.section	.nv.shared.reserved.0,"aw",@nobits
	.weak		__nv_reservedSMEM_offset_0_alias
	.size		__nv_reservedSMEM_offset_0_alias, 0, 64
	.other		__nv_reservedSMEM_offset_0_alias,@"STO_CUDA_RESERVED_SHARED STV_DEFAULT"
__nv_reservedSMEM_offset_0_alias:
	.zero		0
	.zero		64


//--------------------- .nv.constant0.backwardleakyfloat --------------------------
	.section	.nv.constant0.backwardleakyfloat,"a",@progbits
	.sectionflags	@""
	.align	4
.nv.constant0.backwardleakyfloat:
	.zero		932


//--------------------- .nv.constant0.forwardleakyfloat --------------------------
	.section	.nv.constant0.forwardleakyfloat,"a",@progbits
	.sectionflags	@""
	.align	4
.nv.constant0.forwardleakyfloat:
	.zero		924


//--------------------- .nv.constant0.backwardParametricfloat --------------------------
	.section	.nv.constant0.backwardParametricfloat,"a",@progbits
	.sectionflags	@""
	.align	4
.nv.constant0.backwardParametricfloat:
	.zero		944


//--------------------- .nv.constant0.forwardParametricfloat --------------------------
	.section	.nv.constant0.forwardParametricfloat,"a",@progbits
	.sectionflags	@""
	.align	4
.nv.constant0.forwardParametricfloat:
	.zero		928


//--------------------- .nv.constant0.l1l2regularizationfloat --------------------------
	.section	.nv.constant0.l1l2regularizationfloat,"a",@progbits
	.sectionflags	@""
	.align	4
.nv.constant0.l1l2regularizationfloat:
	.zero		948


//--------------------- .nv.constant0.batchregfloat --------------------------
	.section	.nv.constant0.batchregfloat,"a",@progbits
	.sectionflags	@""
	.align	4
.nv.constant0.batchregfloat:
	.zero		916


//--------------------- .nv.constant0.l2regularizationfloat --------------------------
	.section	.nv.constant0.l2regularizationfloat,"a",@progbits
	.sectionflags	@""
	.align	4
.nv.constant0.l2regularizationfloat:
	.zero		948


//--------------------- .nv.constant0.CHWfromSegmentedNCHWfloat --------------------------
	.section	.nv.constant0.CHWfromSegmentedNCHWfloat,"a",@progbits
	.sectionflags	@""
	.align	4
.nv.constant0.CHWfromSegmentedNCHWfloat:
	.zero		944


//--------------------- .nv.constant0.NCHWsegmentfrom1CHWfloat --------------------------
	.section	.nv.constant0.NCHWsegmentfrom1CHWfloat,"a",@progbits
	.sectionflags	@""
	.align	4
.nv.constant0.NCHWsegmentfrom1CHWfloat:
	.zero		944


//--------------------- .nv.constant0.l1regularizationfloat --------------------------
	.section	.nv.constant0.l1regularizationfloat,"a",@progbits
	.sectionflags	@""
	.align	4
.nv.constant0.l1regularizationfloat:
	.zero		948


//--------------------- .nv.constant0.adadeltafloat --------------------------
	.section	.nv.constant0.adadeltafloat,"a",@progbits
	.sectionflags	@""
	.align	4
.nv.constant0.adadeltafloat:
	.zero		944


//--------------------- .nv.constant0.adamfloat   --------------------------
	.section	.nv.constant0.adamfloat,"a",@progbits
	.sectionflags	@""
	.align	4
.nv.constant0.adamfloat:
	.zero		956


//--------------------- .nv.constant0.adagradfloat --------------------------
	.section	.nv.constant0.adagradfloat,"a",@progbits
	.sectionflags	@""
	.align	4
.nv.constant0.adagradfloat:
	.zero		936


//--------------------- SYMBOLS --------------------------

	.type		.nv.reservedSmem.offset0,@object
	.size		.nv.reservedSmem.offset0,0x4
